// auto-generated by cutlass_sweep.gemm — config: {"arch": "sm_90", "cluster_m": 1, "cluster_n": 2, "dtype": "fp16", "stages": 0, "tile_k": 64, "tile_m": 256, "tile_n": 64}
#include "cutlass/cutlass.h"
#include "cutlass/gemm/collective/collective_builder.hpp"
#include "cutlass/gemm/device/gemm_universal_adapter.h"
#include "cutlass/gemm/kernel/gemm_universal.hpp"
#include "cutlass/epilogue/collective/collective_builder.hpp"

using ElemA = cutlass::half_t;
using ElemB = cutlass::half_t;
using ElemCD = cutlass::half_t;
using Acc  = float;
using TileShape    = cute::Shape<cute::_256, cute::_64, cute::_64>;
using ClusterShape = cute::Shape<cute::_1, cute::_2, cute::_1>;

using CollectiveEpilogue = typename cutlass::epilogue::collective::CollectiveBuilder<
    cutlass::arch::Sm90, cutlass::arch::OpClassTensorOp,
    TileShape, ClusterShape,
    cutlass::epilogue::collective::EpilogueTileAuto,
    Acc, Acc,
    ElemCD, cutlass::layout::RowMajor, 128 / cutlass::sizeof_bits<ElemCD>::value,
    ElemCD, cutlass::layout::RowMajor, 128 / cutlass::sizeof_bits<ElemCD>::value,
    cutlass::epilogue::collective::EpilogueScheduleAuto
  >::CollectiveOp;

using CollectiveMainloop = typename cutlass::gemm::collective::CollectiveBuilder<
    cutlass::arch::Sm90, cutlass::arch::OpClassTensorOp,
    ElemA, cutlass::layout::RowMajor, 128 / cutlass::sizeof_bits<ElemA>::value,
    ElemB, cutlass::layout::ColumnMajor, 128 / cutlass::sizeof_bits<ElemB>::value,
    Acc,
    TileShape, ClusterShape,
    cutlass::gemm::collective::StageCountAutoCarveout<static_cast<int>(sizeof(typename CollectiveEpilogue::SharedStorage))>,
    cutlass::gemm::collective::KernelScheduleAuto
  >::CollectiveOp;

using GemmKernel = cutlass::gemm::kernel::GemmUniversal<
    cute::Shape<int,int,int,int>,
    CollectiveMainloop,
    CollectiveEpilogue
>;
using Gemm = cutlass::gemm::device::GemmUniversalAdapter<GemmKernel>;

// Force the device kernel symbol into the cubin without needing a host main.
auto* _anchor = &cutlass::device_kernel<GemmKernel>;


// ===== COMPILED SASS (sm_90a) =====

	.target	sm_90a

	.elftype	@"ET_EXEC"


//--------------------- .note.nv.tkinfo           --------------------------
	.section	.note.nv.tkinfo,"",@"SHT_NOTE"
	.sectionflags	@"SHF_NOTE_NV_TKINFO"
	.tkinfo
        /*0018*/ 	.word	0x00000002
        /*0030*/ 	.string	""
        /*0030*/ 	.string	"ptxas"
        /*0030*/ 	.string	"Cuda compilation tools, release 13.0, V13.0.88"
        /*0030*/ 	.string	"Build cuda_13.0.r13.0/compiler.36424714_0"
        /*0030*/ 	.string	"-arch sm_90a -m 64 "



//--------------------- .note.nv.cuinfo           --------------------------
	.section	.note.nv.cuinfo,"",@"SHT_NOTE"
	.sectionflags	@"SHF_NOTE_NV_CUINFO"
        /*0018*/ 	.short	0x0002
        /*001a*/ 	.short	0x005a
        /*001c*/ 	.short	0x0082
	.zero		2


//--------------------- .nv.info                  --------------------------
	.section	.nv.info,"",@"SHT_CUDA_INFO"
	.align	4


	//----- nvinfo : EIATTR_REGCOUNT
	.align		4
        /*0000*/ 	.byte	0x04, 0x2f
        /*0002*/ 	.short	(.L_15 - .L_14)
	.align		4
.L_14:
        /*0004*/ 	.word	index@(_ZN7cutlass13device_kernelINS_4gemm6kernel13GemmUniversalIN4cute5tupleIJiiiiEEENS1_10collective13CollectiveMmaINS1_34MainloopSm90TmaGmmaWarpSpecializedILi5ENS5_IJNS4_1CILi1EEENSA_ILi2EEESB_EEENS1_35KernelTmaWarpSpecializedCooperativeEEENS5_IJNSA_ILi256EEENSA_ILi64EEESH_EEENS_6half_tENS5_IJlSB_lEEESJ_SK_NS4_8TiledMMAINS4_8MMA_AtomIJNS4_4SM904GMMA25MMA_64x64x16_F32F16F16_SSILNSO_5MajorE0ELSQ_0ELNSO_7ScaleInE1ELSR_1EEEEEENS4_6LayoutINS5_IJSC_SB_SB_EEENS5_IJSB_NSA_ILi0EEESW_EEEEENS5_IJNS4_10UnderscoreESZ_SZ_EEEEENS4_23SM90_TMA_LOAD_MULTICASTENS4_14ComposedLayoutINS4_7SwizzleILi3ELi4ELi3EEENS4_18smem_ptr_flag_bitsILi16EEENSU_INS5_IJNSA_ILi8EEESH_EEENS5_IJSH_SB_EEEEEEEvNS4_8identityENS4_13SM90_TMA_LOADES1C_vS1D_EENS_8epilogue10collective6detail29Sm90TmaWarpSpecializedAdapterINS1H_15DefaultEpilogueISJ_SK_SK_NS1G_6thread17LinearCombinationISJ_Li1EffLNS1L_9ScaleType4KindE0ELNS_15FloatRoundStyleE2ESJ_EENS1_15EpilogueDefaultEEEEEvvEEEEvNT_6ParamsE)
        /*0008*/ 	.word	0x000000a8


	//----- nvinfo : EIATTR_FRAME_SIZE
	.align		4
.L_15:
        /*000c*/ 	.byte	0x04, 0x11
        /*000e*/ 	.short	(.L_17 - .L_16)
	.align		4
.L_16:
        /*0010*/ 	.word	index@(_ZN7cutlass13device_kernelINS_4gemm6kernel13GemmUniversalIN4cute5tupleIJiiiiEEENS1_10collective13CollectiveMmaINS1_34MainloopSm90TmaGmmaWarpSpecializedILi5ENS5_IJNS4_1CILi1EEENSA_ILi2EEESB_EEENS1_35KernelTmaWarpSpecializedCooperativeEEENS5_IJNSA_ILi256EEENSA_ILi64EEESH_EEENS_6half_tENS5_IJlSB_lEEESJ_SK_NS4_8TiledMMAINS4_8MMA_AtomIJNS4_4SM904GMMA25MMA_64x64x16_F32F16F16_SSILNSO_5MajorE0ELSQ_0ELNSO_7ScaleInE1ELSR_1EEEEEENS4_6LayoutINS5_IJSC_SB_SB_EEENS5_IJSB_NSA_ILi0EEESW_EEEEENS5_IJNS4_10UnderscoreESZ_SZ_EEEEENS4_23SM90_TMA_LOAD_MULTICASTENS4_14ComposedLayoutINS4_7SwizzleILi3ELi4ELi3EEENS4_18smem_ptr_flag_bitsILi16EEENSU_INS5_IJNSA_ILi8EEESH_EEENS5_IJSH_SB_EEEEEEEvNS4_8identityENS4_13SM90_TMA_LOADES1C_vS1D_EENS_8epilogue10collective6detail29Sm90TmaWarpSpecializedAdapterINS1H_15DefaultEpilogueISJ_SK_SK_NS1G_6thread17LinearCombinationISJ_Li1EffLNS1L_9ScaleType4KindE0ELNS_15FloatRoundStyleE2ESJ_EENS1_15EpilogueDefaultEEEEEvvEEEEvNT_6ParamsE)
        /*0014*/ 	.word	0x00000000


	//----- nvinfo : EIATTR_MIN_STACK_SIZE
	.align		4
.L_17:
        /*0018*/ 	.byte	0x04, 0x12
        /*001a*/ 	.short	(.L_19 - .L_18)
	.align		4
.L_18:
        /*001c*/ 	.word	index@(_ZN7cutlass13device_kernelINS_4gemm6kernel13GemmUniversalIN4cute5tupleIJiiiiEEENS1_10collective13CollectiveMmaINS1_34MainloopSm90TmaGmmaWarpSpecializedILi5ENS5_IJNS4_1CILi1EEENSA_ILi2EEESB_EEENS1_35KernelTmaWarpSpecializedCooperativeEEENS5_IJNSA_ILi256EEENSA_ILi64EEESH_EEENS_6half_tENS5_IJlSB_lEEESJ_SK_NS4_8TiledMMAINS4_8MMA_AtomIJNS4_4SM904GMMA25MMA_64x64x16_F32F16F16_SSILNSO_5MajorE0ELSQ_0ELNSO_7ScaleInE1ELSR_1EEEEEENS4_6LayoutINS5_IJSC_SB_SB_EEENS5_IJSB_NSA_ILi0EEESW_EEEEENS5_IJNS4_10UnderscoreESZ_SZ_EEEEENS4_23SM90_TMA_LOAD_MULTICASTENS4_14ComposedLayoutINS4_7SwizzleILi3ELi4ELi3EEENS4_18smem_ptr_flag_bitsILi16EEENSU_INS5_IJNSA_ILi8EEESH_EEENS5_IJSH_SB_EEEEEEEvNS4_8identityENS4_13SM90_TMA_LOADES1C_vS1D_EENS_8epilogue10collective6detail29Sm90TmaWarpSpecializedAdapterINS1H_15DefaultEpilogueISJ_SK_SK_NS1G_6thread17LinearCombinationISJ_Li1EffLNS1L_9ScaleType4KindE0ELNS_15FloatRoundStyleE2ESJ_EENS1_15EpilogueDefaultEEEEEvvEEEEvNT_6ParamsE)
        /*0020*/ 	.word	0x00000000
.L_19:


//--------------------- .nv.compat                --------------------------
	.section	.nv.compat,"",@"SHT_CUDA_COMPAT_INFO"
	.align	4
        /*0000*/ 	.byte	0x02, 0x09, 0x01, 0x00, 0x02, 0x02, 0x04, 0x00, 0x02, 0x05, 0x05, 0x00, 0x03, 0x07, 0x01, 0x01
        /*0010*/ 	.byte	0x02, 0x03, 0x01, 0x00, 0x02, 0x06, 0x01, 0x00, 0x04, 0x0b, 0x08, 0x00, 0x00, 0x00, 0x00, 0x00
        /*0020*/ 	.byte	0x00, 0x00, 0x00, 0x00


//--------------------- .nv.info._ZN7cutlass13device_kernelINS_4gemm6kernel13GemmUniversalIN4cute5tupleIJiiiiEEENS1_10collective13CollectiveMmaINS1_34MainloopSm90TmaGmmaWarpSpecializedILi5ENS5_IJNS4_1CILi1EEENSA_ILi2EEESB_EEENS1_35KernelTmaWarpSpecializedCooperativeEEENS5_IJNSA_ILi256EEENSA_ILi64EEESH_EEENS_6half_tENS5_IJlSB_lEEESJ_SK_NS4_8TiledMMAINS4_8MMA_AtomIJNS4_4SM904GMMA25MMA_64x64x16_F32F16F16_SSILNSO_5MajorE0ELSQ_0ELNSO_7ScaleInE1ELSR_1EEEEEENS4_6LayoutINS5_IJSC_SB_SB_EEENS5_IJSB_NSA_ILi0EEESW_EEEEENS5_IJNS4_10UnderscoreESZ_SZ_EEEEENS4_23SM90_TMA_LOAD_MULTICASTENS4_14ComposedLayoutINS4_7SwizzleILi3ELi4ELi3EEENS4_18smem_ptr_flag_bitsILi16EEENSU_INS5_IJNSA_ILi8EEESH_EEENS5_IJSH_SB_EEEEEEEvNS4_8identityENS4_13SM90_TMA_LOADES1C_vS1D_EENS_8epilogue10collective6detail29Sm90TmaWarpSpecializedAdapterINS1H_15DefaultEpilogueISJ_SK_SK_NS1G_6thread17LinearCombinationISJ_Li1EffLNS1L_9ScaleType4KindE0ELNS_15FloatRoundStyleE2ESJ_EENS1_15EpilogueDefaultEEEEEvvEEEEvNT_6ParamsE --------------------------
	.section	.nv.info._ZN7cutlass13device_kernelINS_4gemm6kernel13GemmUniversalIN4cute5tupleIJiiiiEEENS1_10collective13CollectiveMmaINS1_34MainloopSm90TmaGmmaWarpSpecializedILi5ENS5_IJNS4_1CILi1EEENSA_ILi2EEESB_EEENS1_35KernelTmaWarpSpecializedCooperativeEEENS5_IJNSA_ILi256EEENSA_ILi64EEESH_EEENS_6half_tENS5_IJlSB_lEEESJ_SK_NS4_8TiledMMAINS4_8MMA_AtomIJNS4_4SM904GMMA25MMA_64x64x16_F32F16F16_SSILNSO_5MajorE0ELSQ_0ELNSO_7ScaleInE1ELSR_1EEEEEENS4_6LayoutINS5_IJSC_SB_SB_EEENS5_IJSB_NSA_ILi0EEESW_EEEEENS5_IJNS4_10UnderscoreESZ_SZ_EEEEENS4_23SM90_TMA_LOAD_MULTICASTENS4_14ComposedLayoutINS4_7SwizzleILi3ELi4ELi3EEENS4_18smem_ptr_flag_bitsILi16EEENSU_INS5_IJNSA_ILi8EEESH_EEENS5_IJSH_SB_EEEEEEEvNS4_8identityENS4_13SM90_TMA_LOADES1C_vS1D_EENS_8epilogue10collective6detail29Sm90TmaWarpSpecializedAdapterINS1H_15DefaultEpilogueISJ_SK_SK_NS1G_6thread17LinearCombinationISJ_Li1EffLNS1L_9ScaleType4KindE0ELNS_15FloatRoundStyleE2ESJ_EENS1_15EpilogueDefaultEEEEEvvEEEEvNT_6ParamsE,"",@"SHT_CUDA_INFO"
	.sectionflags	@""
	.align	4


	//----- nvinfo : EIATTR_CUDA_API_VERSION
	.align		4
        /*0000*/ 	.byte	0x04, 0x37
        /*0002*/ 	.short	(.L_21 - .L_20)
.L_20:
        /*0004*/ 	.word	0x00000082


	//----- nvinfo : EIATTR_KPARAM_INFO
	.align		4
.L_21:
        /*0008*/ 	.byte	0x04, 0x17
        /*000a*/ 	.short	(.L_23 - .L_22)
.L_22:
        /*000c*/ 	.word	0x00000000
        /*0010*/ 	.short	0x0000
        /*0012*/ 	.short	0x0070
        /*0014*/ 	.byte	0x00, 0xf0, 0x01, 0x10


	//----- nvinfo : EIATTR_SPARSE_MMA_MASK
	.align		4
.L_23:
        /*0018*/ 	.byte	0x03, 0x50
        /*001a*/ 	.short	0x0000


	//----- nvinfo : EIATTR_MAXREG_COUNT
	.align		4
        /*001c*/ 	.byte	0x03, 0x1b
        /*001e*/ 	.short	0x00a8


	//----- nvinfo : EIATTR_NUM_BARRIERS
	.align		4
        /*0020*/ 	.byte	0x02, 0x4c
        /*0022*/ 	.byte	0x01
	.zero		1


	//----- nvinfo : EIATTR_EXTERNS
	.align		4
        /*0024*/ 	.byte	0x04, 0x0f
        /*0026*/ 	.short	(.L_25 - .L_24)


	//   ....[0]....
	.align		4
.L_24:
        /*0028*/ 	.word	index@(__assertfail)


	//----- nvinfo : EIATTR_MERCURY_ISA_VERSION
	.align		4
.L_25:
        /*002c*/ 	.byte	0x03, 0x5f
        /*002e*/ 	.short	0x0101


	//----- nvinfo : EIATTR_INT_WARP_WIDE_INSTR_OFFSETS
	.align		4
        /*0030*/ 	.byte	0x04, 0x31
        /*0032*/ 	.short	(.L_27 - .L_26)


	//   ....[0]....
.L_26:
        /*0034*/ 	.word	0x00000490


	//   ....[1]....
        /*0038*/ 	.word	0x000004b0


	//   ....[2]....
        /*003c*/ 	.word	0x00000660


	//----- nvinfo : EIATTR_COOP_GROUP_MASK_REGIDS
	.align		4
.L_27:
        /*0040*/ 	.byte	0x04, 0x29
        /*0042*/ 	.short	(.L_29 - .L_28)


	//   ....[0]....
.L_28:
        /*0044*/ 	.word	0xffffffff


	//   ....[1]....
        /*0048*/ 	.word	0xffffffff


	//   ....[2]....
        /*004c*/ 	.word	0xffffffff


	//   ....[3]....
        /*0050*/ 	.word	0xffffffff


	//   ....[4]....
        /*0054*/ 	.word	0xffffffff


	//   ....[5]....
        /*0058*/ 	.word	0xffffffff


	//----- nvinfo : EIATTR_COOP_GROUP_INSTR_OFFSETS
	.align		4
.L_29:
        /*005c*/ 	.byte	0x04, 0x28
        /*005e*/ 	.short	(.L_31 - .L_30)


	//   ....[0]....
.L_30:
        /*0060*/ 	.word	0x00000060


	//   ....[1]....
        /*0064*/ 	.word	0x00000070


	//   ....[2]....
        /*0068*/ 	.word	0x00000130


	//   ....[3]....
        /*006c*/ 	.word	0x000002e0


	//   ....[4]....
        /*0070*/ 	.word	0x000007a0


	//   ....[5]....
        /*0074*/ 	.word	0x00001200


	//----- nvinfo : EIATTR_REG_RECONFIG
	.align		4
.L_31:
        /*0078*/ 	.byte	0x01, 0x54
	.zero		2


	//----- nvinfo : EIATTR_SYSCALL_OFFSETS
	.align		4
        /*007c*/ 	.byte	0x04, 0x46
        /*007e*/ 	.short	(.L_33 - .L_32)


	//   ....[0]....
.L_32:
        /*0080*/ 	.word	0x000013c0


	//----- nvinfo : EIATTR_MBARRIER_INSTR_OFFSETS
	.align		4
.L_33:
        /*0084*/ 	.byte	0x04, 0x39
        /*0086*/ 	.short	(.L_35 - .L_34)


	//   ....[0]....
.L_34:
        /*0088*/ 	.word	0x00000230
        /*008c*/ 	.word	0x000000ff
        /*0090*/ 	.word	0x00000000
        /*0094*/ 	.short	0x0100
        /*0096*/ 	.byte	0x08
	.zero		1


	//   ....[1]....
        /*0098*/ 	.word	0x00000240
        /*009c*/ 	.word	0x000000ff
        /*00a0*/ 	.word	0x00000028
        /*00a4*/ 	.short	0x0100
        /*00a6*/ 	.byte	0x08
	.zero		1


	//   ....[2]....
        /*00a8*/ 	.word	0x00000250
        /*00ac*/ 	.word	0x000000ff
        /*00b0*/ 	.word	0x00000008
        /*00b4*/ 	.short	0x0100
        /*00b6*/ 	.byte	0x08
	.zero		1


	//   ....[3]....
        /*00b8*/ 	.word	0x00000260
        /*00bc*/ 	.word	0x000000ff
        /*00c0*/ 	.word	0x00000030
        /*00c4*/ 	.short	0x0100
        /*00c6*/ 	.byte	0x08
	.zero		1


	//   ....[4]....
        /*00c8*/ 	.word	0x00000270
        /*00cc*/ 	.word	0x000000ff
        /*00d0*/ 	.word	0x00000010
        /*00d4*/ 	.short	0x0100
        /*00d6*/ 	.byte	0x08
	.zero		1


	//   ....[5]....
        /*00d8*/ 	.word	0x00000280
        /*00dc*/ 	.word	0x000000ff
        /*00e0*/ 	.word	0x00000038
        /*00e4*/ 	.short	0x0100
        /*00e6*/ 	.byte	0x08
	.zero		1


	//   ....[6]....
        /*00e8*/ 	.word	0x00000290
        /*00ec*/ 	.word	0x000000ff
        /*00f0*/ 	.word	0x00000018
        /*00f4*/ 	.short	0x0100
        /*00f6*/ 	.byte	0x08
	.zero		1


	//   ....[7]....
        /*00f8*/ 	.word	0x000002a0
        /*00fc*/ 	.word	0x000000ff
        /*0100*/ 	.word	0x00000040
        /*0104*/ 	.short	0x0100
        /*0106*/ 	.byte	0x08
	.zero		1


	//   ....[8]....
        /*0108*/ 	.word	0x000002b0
        /*010c*/ 	.word	0x000000ff
        /*0110*/ 	.word	0x00000020
        /*0114*/ 	.short	0x0100
        /*0116*/ 	.byte	0x08
	.zero		1


	//   ....[9]....
        /*0118*/ 	.word	0x000002c0
        /*011c*/ 	.word	0x000000ff
        /*0120*/ 	.word	0x00000048
        /*0124*/ 	.short	0x0100
        /*0126*/ 	.byte	0x08
	.zero		1


	//   ....[10]....
        /*0128*/ 	.word	0x000006e0
        /*012c*/ 	.word	0x000000ff
        /*0130*/ 	.word	0x00000060
        /*0134*/ 	.short	0x0100
        /*0136*/ 	.byte	0x06
	.zero		1


	//   ....[11]....
        /*0138*/ 	.word	0x00000750
        /*013c*/ 	.word	0x000000ff
        /*0140*/ 	.word	0x00000068
        /*0144*/ 	.short	0x0100
        /*0146*/ 	.byte	0x06
	.zero		1


	//   ....[12]....
        /*0148*/ 	.word	0x00001480
        /*014c*/ 	.word	0x00000003
        /*0150*/ 	.word	0x00000000
        /*0154*/ 	.short	0x010a
        /*0156*/ 	.byte	0x3f
	.zero		1


	//   ....[13]....
        /*0158*/ 	.word	0x000014c0
        /*015c*/ 	.word	0x00000003
        /*0160*/ 	.word	0x00000000
        /*0164*/ 	.short	0x010a
        /*0166*/ 	.byte	0x3f
	.zero		1


	//   ....[14]....
        /*0168*/ 	.word	0x00001a10
        /*016c*/ 	.word	0x00000005
        /*0170*/ 	.word	0x00000000
        /*0174*/ 	.short	0x010a
        /*0176*/ 	.byte	0x3f
	.zero		1


	//   ....[15]....
        /*0178*/ 	.word	0x00001a50
        /*017c*/ 	.word	0x00000005
        /*0180*/ 	.word	0x00000000
        /*0184*/ 	.short	0x010a
        /*0186*/ 	.byte	0x3f
	.zero		1


	//   ....[16]....
        /*0188*/ 	.word	0x00001e30
        /*018c*/ 	.word	0x00000005
        /*0190*/ 	.word	0x00000000
        /*0194*/ 	.short	0x0101
        /*0196*/ 	.byte	0x3f
	.zero		1


	//   ....[17]....
        /*0198*/ 	.word	0x00002050
        /*019c*/ 	.word	0x00000003
        /*01a0*/ 	.word	0x00000000
        /*01a4*/ 	.short	0x0101
        /*01a6*/ 	.byte	0x3f
	.zero		1


	//   ....[18]....
        /*01a8*/ 	.word	0x00007e90
        /*01ac*/ 	.word	0x00000014
        /*01b0*/ 	.word	0x00000028
        /*01b4*/ 	.short	0x010a
        /*01b6*/ 	.byte	0x3f
	.zero		1


	//   ....[19]....
        /*01b8*/ 	.word	0x00008210
        /*01bc*/ 	.word	0x00000003
        /*01c0*/ 	.word	0x00000068
        /*01c4*/ 	.short	0x0101
        /*01c6*/ 	.byte	0x3f
	.zero		1


	//   ....[20]....
        /*01c8*/ 	.word	0x00008960
        /*01cc*/ 	.word	0x00000007
        /*01d0*/ 	.word	0x00000000
        /*01d4*/ 	.short	0x010a
        /*01d6*/ 	.byte	0x3f
	.zero		1


	//   ....[21]....
        /*01d8*/ 	.word	0x000089e0
        /*01dc*/ 	.word	0x00000008
        /*01e0*/ 	.word	0x00000000
        /*01e4*/ 	.short	0x010a
        /*01e6*/ 	.byte	0x3f
	.zero		1


	//   ....[22]....
        /*01e8*/ 	.word	0x00008a70
        /*01ec*/ 	.word	0x00000009
        /*01f0*/ 	.word	0x00000000
        /*01f4*/ 	.short	0x010a
        /*01f6*/ 	.byte	0x3f
	.zero		1


	//   ....[23]....
        /*01f8*/ 	.word	0x00008b00
        /*01fc*/ 	.word	0x00000006
        /*0200*/ 	.word	0x00000000
        /*0204*/ 	.short	0x010a
        /*0206*/ 	.byte	0x3f
	.zero		1


	//   ....[24]....
        /*0208*/ 	.word	0x00008b90
        /*020c*/ 	.word	0x00000003
        /*0210*/ 	.word	0x00000000
        /*0214*/ 	.short	0x010a
        /*0216*/ 	.byte	0x3f
	.zero		1


	//   ....[25]....
        /*0218*/ 	.word	0x00008bf0
        /*021c*/ 	.word	0x00000003
        /*0220*/ 	.word	0x00000000
        /*0224*/ 	.short	0x010a
        /*0226*/ 	.byte	0x3f
	.zero		1


	//   ....[26]....
        /*0228*/ 	.word	0x00008c40
        /*022c*/ 	.word	0x00000005
        /*0230*/ 	.word	0x00000000
        /*0234*/ 	.short	0x010a
        /*0236*/ 	.byte	0x3f
	.zero		1


	//   ....[27]....
        /*0238*/ 	.word	0x00008d10
        /*023c*/ 	.word	0x00000014
        /*0240*/ 	.word	0x00000028
        /*0244*/ 	.short	0x010a
        /*0246*/ 	.byte	0x3f
	.zero		1


	//   ....[28]....
        /*0248*/ 	.word	0x00008de0
        /*024c*/ 	.word	0x00000007
        /*0250*/ 	.word	0x00000000
        /*0254*/ 	.short	0x010a
        /*0256*/ 	.byte	0x3f
	.zero		1


	//   ....[29]....
        /*0258*/ 	.word	0x00008e30
        /*025c*/ 	.word	0x00000008
        /*0260*/ 	.word	0x00000000
        /*0264*/ 	.short	0x010a
        /*0266*/ 	.byte	0x3f
	.zero		1


	//   ....[30]....
        /*0268*/ 	.word	0x00008e80
        /*026c*/ 	.word	0x00000009
        /*0270*/ 	.word	0x00000000
        /*0274*/ 	.short	0x010a
        /*0276*/ 	.byte	0x3f
	.zero		1


	//   ....[31]....
        /*0278*/ 	.word	0x00008ed0
        /*027c*/ 	.word	0x00000006
        /*0280*/ 	.word	0x00000000
        /*0284*/ 	.short	0x010a
        /*0286*/ 	.byte	0x3f
	.zero		1


	//----- nvinfo : EIATTR_NUM_MBARRIERS
	.align		4
.L_35:
        /*0288*/ 	.byte	0x03, 0x38
        /*028a*/ 	.short	0x000c


	//----- nvinfo : EIATTR_EXIT_INSTR_OFFSETS
	.align		4
        /*028c*/ 	.byte	0x04, 0x1c
        /*028e*/ 	.short	(.L_37 - .L_36)


	//   ....[0]....
.L_36:
        /*0290*/ 	.word	0x00000910


	//   ....[1]....
        /*0294*/ 	.word	0x00001130


	//   ....[2]....
        /*0298*/ 	.word	0x000075b0


	//   ....[3]....
        /*029c*/ 	.word	0x00007b10


	//   ....[4]....
        /*02a0*/ 	.word	0x00008be0


	//----- nvinfo : EIATTR_MAX_THREADS
	.align		4
.L_37:
        /*02a4*/ 	.byte	0x04, 0x05
        /*02a6*/ 	.short	(.L_39 - .L_38)
.L_38:
        /*02a8*/ 	.word	0x00000180
        /*02ac*/ 	.word	0x00000001
        /*02b0*/ 	.word	0x00000001


	//----- nvinfo : EIATTR_CRS_STACK_SIZE
	.align		4
.L_39:
        /*02b4*/ 	.byte	0x04, 0x1e
        /*02b6*/ 	.short	(.L_41 - .L_40)
.L_40:
        /*02b8*/ 	.word	0x00000000


	//----- nvinfo : EIATTR_CBANK_PARAM_SIZE
	.align		4
.L_41:
        /*02bc*/ 	.byte	0x03, 0x19
        /*02be*/ 	.short	0x0470


	//----- nvinfo : EIATTR_PARAM_CBANK
	.align		4
        /*02c0*/ 	.byte	0x04, 0x0a
        /*02c2*/ 	.short	(.L_43 - .L_42)
	.align		4
.L_42:
        /*02c4*/ 	.word	index@(.nv.constant0._ZN7cutlass13device_kernelINS_4gemm6kernel13GemmUniversalIN4cute5tupleIJiiiiEEENS1_10collective13CollectiveMmaINS1_34MainloopSm90TmaGmmaWarpSpecializedILi5ENS5_IJNS4_1CILi1EEENSA_ILi2EEESB_EEENS1_35KernelTmaWarpSpecializedCooperativeEEENS5_IJNSA_ILi256EEENSA_ILi64EEESH_EEENS_6half_tENS5_IJlSB_lEEESJ_SK_NS4_8TiledMMAINS4_8MMA_AtomIJNS4_4SM904GMMA25MMA_64x64x16_F32F16F16_SSILNSO_5MajorE0ELSQ_0ELNSO_7ScaleInE1ELSR_1EEEEEENS4_6LayoutINS5_IJSC_SB_SB_EEENS5_IJSB_NSA_ILi0EEESW_EEEEENS5_IJNS4_10UnderscoreESZ_SZ_EEEEENS4_23SM90_TMA_LOAD_MULTICASTENS4_14ComposedLayoutINS4_7SwizzleILi3ELi4ELi3EEENS4_18smem_ptr_flag_bitsILi16EEENSU_INS5_IJNSA_ILi8EEESH_EEENS5_IJSH_SB_EEEEEEEvNS4_8identityENS4_13SM90_TMA_LOADES1C_vS1D_EENS_8epilogue10collective6detail29Sm90TmaWarpSpecializedAdapterINS1H_15DefaultEpilogueISJ_SK_SK_NS1G_6thread17LinearCombinationISJ_Li1EffLNS1L_9ScaleType4KindE0ELNS_15FloatRoundStyleE2ESJ_EENS1_15EpilogueDefaultEEEEEvvEEEEvNT_6ParamsE)
        /*02c8*/ 	.short	0x0210
        /*02ca*/ 	.short	0x0470


	//----- nvinfo : EIATTR_SW_WAR
	.align		4
.L_43:
        /*02cc*/ 	.byte	0x04, 0x36
        /*02ce*/ 	.short	(.L_45 - .L_44)
.L_44:
        /*02d0*/ 	.word	0x00000008
.L_45:


//--------------------- .nv.callgraph             --------------------------
	.section	.nv.callgraph,"",@"SHT_CUDA_CALLGRAPH"
	.align	4
	.sectionentsize	8
	.align		4
        /*0000*/ 	.word	0x00000000
	.align		4
        /*0004*/ 	.word	0xffffffff
	.align		4
        /*0008*/ 	.word	index@(_ZN7cutlass13device_kernelINS_4gemm6kernel13GemmUniversalIN4cute5tupleIJiiiiEEENS1_10collective13CollectiveMmaINS1_34MainloopSm90TmaGmmaWarpSpecializedILi5ENS5_IJNS4_1CILi1EEENSA_ILi2EEESB_EEENS1_35KernelTmaWarpSpecializedCooperativeEEENS5_IJNSA_ILi256EEENSA_ILi64EEESH_EEENS_6half_tENS5_IJlSB_lEEESJ_SK_NS4_8TiledMMAINS4_8MMA_AtomIJNS4_4SM904GMMA25MMA_64x64x16_F32F16F16_SSILNSO_5MajorE0ELSQ_0ELNSO_7ScaleInE1ELSR_1EEEEEENS4_6LayoutINS5_IJSC_SB_SB_EEENS5_IJSB_NSA_ILi0EEESW_EEEEENS5_IJNS4_10UnderscoreESZ_SZ_EEEEENS4_23SM90_TMA_LOAD_MULTICASTENS4_14ComposedLayoutINS4_7SwizzleILi3ELi4ELi3EEENS4_18smem_ptr_flag_bitsILi16EEENSU_INS5_IJNSA_ILi8EEESH_EEENS5_IJSH_SB_EEEEEEEvNS4_8identityENS4_13SM90_TMA_LOADES1C_vS1D_EENS_8epilogue10collective6detail29Sm90TmaWarpSpecializedAdapterINS1H_15DefaultEpilogueISJ_SK_SK_NS1G_6thread17LinearCombinationISJ_Li1EffLNS1L_9ScaleType4KindE0ELNS_15FloatRoundStyleE2ESJ_EENS1_15EpilogueDefaultEEEEEvvEEEEvNT_6ParamsE)
	.align		4
        /*000c*/ 	.word	index@(__assertfail)
	.align		4
        /*0010*/ 	.word	0x00000000
	.align		4
        /*0014*/ 	.word	0xfffffffe
	.align		4
        /*0018*/ 	.word	0x00000000
	.align		4
        /*001c*/ 	.word	0xfffffffd
	.align		4
        /*0020*/ 	.word	0x00000000
	.align		4
        /*0024*/ 	.word	0xfffffffc


//--------------------- .nv.constant4             --------------------------
	.section	.nv.constant4,"a",@progbits
	.align	8
	.align		8
.nv.constant4:
        /*0000*/ 	.dword	__assertfail
	.align		8
        /*0008*/ 	.dword	__unnamed_1
	.align		8
        /*0010*/ 	.dword	_ZN39_INTERNAL_384a7efe_4_k_cu_bf6025f8_27004cuda3std3__45__cpo5beginE
	.align		8
        /*0018*/ 	.dword	_ZN39_INTERNAL_384a7efe_4_k_cu_bf6025f8_27004cuda3std3__45__cpo3endE
	.align		8
        /*0020*/ 	.dword	_ZN39_INTERNAL_384a7efe_4_k_cu_bf6025f8_27004cuda3std3__45__cpo6cbeginE
	.align		8
        /*0028*/ 	.dword	_ZN39_INTERNAL_384a7efe_4_k_cu_bf6025f8_27004cuda3std3__45__cpo4cendE
	.align		8
        /*0030*/ 	.dword	_ZN39_INTERNAL_384a7efe_4_k_cu_bf6025f8_27004cuda3std3__441_GLOBAL__N__384a7efe_4_k_cu_bf6025f8_27006ignoreE
	.align		8
        /*0038*/ 	.dword	_ZN39_INTERNAL_384a7efe_4_k_cu_bf6025f8_27004cuda3std3__419piecewise_constructE
	.align		8
        /*0040*/ 	.dword	_ZN39_INTERNAL_384a7efe_4_k_cu_bf6025f8_27004cuda3std3__48in_placeE
	.align		8
        /*0048*/ 	.dword	_ZN39_INTERNAL_384a7efe_4_k_cu_bf6025f8_27004cuda3std6ranges3__45__cpo4swapE
	.align		8
        /*0050*/ 	.dword	_ZN39_INTERNAL_384a7efe_4_k_cu_bf6025f8_27004cuda3std6ranges3__45__cpo9iter_moveE
	.align		8
        /*0058*/ 	.dword	_ZN39_INTERNAL_384a7efe_4_k_cu_bf6025f8_27004cute7productE
	.align		8
        /*0060*/ 	.dword	_ZN39_INTERNAL_384a7efe_4_k_cu_bf6025f8_27004cute1_E
	.align		8
        /*0068*/ 	.dword	$str$22
	.align		8
        /*0070*/ 	.dword	$str$23


//--------------------- .text._ZN7cutlass13device_kernelINS_4gemm6kernel13GemmUniversalIN4cute5tupleIJiiiiEEENS1_10collective13CollectiveMmaINS1_34MainloopSm90TmaGmmaWarpSpecializedILi5ENS5_IJNS4_1CILi1EEENSA_ILi2EEESB_EEENS1_35KernelTmaWarpSpecializedCooperativeEEENS5_IJNSA_ILi256EEENSA_ILi64EEESH_EEENS_6half_tENS5_IJlSB_lEEESJ_SK_NS4_8TiledMMAINS4_8MMA_AtomIJNS4_4SM904GMMA25MMA_64x64x16_F32F16F16_SSILNSO_5MajorE0ELSQ_0ELNSO_7ScaleInE1ELSR_1EEEEEENS4_6LayoutINS5_IJSC_SB_SB_EEENS5_IJSB_NSA_ILi0EEESW_EEEEENS5_IJNS4_10UnderscoreESZ_SZ_EEEEENS4_23SM90_TMA_LOAD_MULTICASTENS4_14ComposedLayoutINS4_7SwizzleILi3ELi4ELi3EEENS4_18smem_ptr_flag_bitsILi16EEENSU_INS5_IJNSA_ILi8EEESH_EEENS5_IJSH_SB_EEEEEEEvNS4_8identityENS4_13SM90_TMA_LOADES1C_vS1D_EENS_8epilogue10collective6detail29Sm90TmaWarpSpecializedAdapterINS1H_15DefaultEpilogueISJ_SK_SK_NS1G_6thread17LinearCombinationISJ_Li1EffLNS1L_9ScaleType4KindE0ELNS_15FloatRoundStyleE2ESJ_EENS1_15EpilogueDefaultEEEEEvvEEEEvNT_6ParamsE --------------------------
	.section	.text._ZN7cutlass13device_kernelINS_4gemm6kernel13GemmUniversalIN4cute5tupleIJiiiiEEENS1_10collective13CollectiveMmaINS1_34MainloopSm90TmaGmmaWarpSpecializedILi5ENS5_IJNS4_1CILi1EEENSA_ILi2EEESB_EEENS1_35KernelTmaWarpSpecializedCooperativeEEENS5_IJNSA_ILi256EEENSA_ILi64EEESH_EEENS_6half_tENS5_IJlSB_lEEESJ_SK_NS4_8TiledMMAINS4_8MMA_AtomIJNS4_4SM904GMMA25MMA_64x64x16_F32F16F16_SSILNSO_5MajorE0ELSQ_0ELNSO_7ScaleInE1ELSR_1EEEEEENS4_6LayoutINS5_IJSC_SB_SB_EEENS5_IJSB_NSA_ILi0EEESW_EEEEENS5_IJNS4_10UnderscoreESZ_SZ_EEEEENS4_23SM90_TMA_LOAD_MULTICASTENS4_14ComposedLayoutINS4_7SwizzleILi3ELi4ELi3EEENS4_18smem_ptr_flag_bitsILi16EEENSU_INS5_IJNSA_ILi8EEESH_EEENS5_IJSH_SB_EEEEEEEvNS4_8identityENS4_13SM90_TMA_LOADES1C_vS1D_EENS_8epilogue10collective6detail29Sm90TmaWarpSpecializedAdapterINS1H_15DefaultEpilogueISJ_SK_SK_NS1G_6thread17LinearCombinationISJ_Li1EffLNS1L_9ScaleType4KindE0ELNS_15FloatRoundStyleE2ESJ_EENS1_15EpilogueDefaultEEEEEvvEEEEvNT_6ParamsE,"ax",@progbits
	.align	128
.text._ZN7cutlass13device_kernelINS_4gemm6kernel13GemmUniversalIN4cute5tupleIJiiiiEEENS1_10collective13CollectiveMmaINS1_34MainloopSm90TmaGmmaWarpSpecializedILi5ENS5_IJNS4_1CILi1EEENSA_ILi2EEESB_EEENS1_35KernelTmaWarpSpecializedCooperativeEEENS5_IJNSA_ILi256EEENSA_ILi64EEESH_EEENS_6half_tENS5_IJlSB_lEEESJ_SK_NS4_8TiledMMAINS4_8MMA_AtomIJNS4_4SM904GMMA25MMA_64x64x16_F32F16F16_SSILNSO_5MajorE0ELSQ_0ELNSO_7ScaleInE1ELSR_1EEEEEENS4_6LayoutINS5_IJSC_SB_SB_EEENS5_IJSB_NSA_ILi0EEESW_EEEEENS5_IJNS4_10UnderscoreESZ_SZ_EEEEENS4_23SM90_TMA_LOAD_MULTICASTENS4_14ComposedLayoutINS4_7SwizzleILi3ELi4ELi3EEENS4_18smem_ptr_flag_bitsILi16EEENSU_INS5_IJNSA_ILi8EEESH_EEENS5_IJSH_SB_EEEEEEEvNS4_8identityENS4_13SM90_TMA_LOADES1C_vS1D_EENS_8epilogue10collective6detail29Sm90TmaWarpSpecializedAdapterINS1H_15DefaultEpilogueISJ_SK_SK_NS1G_6thread17LinearCombinationISJ_Li1EffLNS1L_9ScaleType4KindE0ELNS_15FloatRoundStyleE2ESJ_EENS1_15EpilogueDefaultEEEEEvvEEEEvNT_6ParamsE:
        .type           _ZN7cutlass13device_kernelINS_4gemm6kernel13GemmUniversalIN4cute5tupleIJiiiiEEENS1_10collective13CollectiveMmaINS1_34MainloopSm90TmaGmmaWarpSpecializedILi5ENS5_IJNS4_1CILi1EEENSA_ILi2EEESB_EEENS1_35KernelTmaWarpSpecializedCooperativeEEENS5_IJNSA_ILi256EEENSA_ILi64EEESH_EEENS_6half_tENS5_IJlSB_lEEESJ_SK_NS4_8TiledMMAINS4_8MMA_AtomIJNS4_4SM904GMMA25MMA_64x64x16_F32F16F16_SSILNSO_5MajorE0ELSQ_0ELNSO_7ScaleInE1ELSR_1EEEEEENS4_6LayoutINS5_IJSC_SB_SB_EEENS5_IJSB_NSA_ILi0EEESW_EEEEENS5_IJNS4_10UnderscoreESZ_SZ_EEEEENS4_23SM90_TMA_LOAD_MULTICASTENS4_14ComposedLayoutINS4_7SwizzleILi3ELi4ELi3EEENS4_18smem_ptr_flag_bitsILi16EEENSU_INS5_IJNSA_ILi8EEESH_EEENS5_IJSH_SB_EEEEEEEvNS4_8identityENS4_13SM90_TMA_LOADES1C_vS1D_EENS_8epilogue10collective6detail29Sm90TmaWarpSpecializedAdapterINS1H_15DefaultEpilogueISJ_SK_SK_NS1G_6thread17LinearCombinationISJ_Li1EffLNS1L_9ScaleType4KindE0ELNS_15FloatRoundStyleE2ESJ_EENS1_15EpilogueDefaultEEEEEvvEEEEvNT_6ParamsE,@function
        .size           _ZN7cutlass13device_kernelINS_4gemm6kernel13GemmUniversalIN4cute5tupleIJiiiiEEENS1_10collective13CollectiveMmaINS1_34MainloopSm90TmaGmmaWarpSpecializedILi5ENS5_IJNS4_1CILi1EEENSA_ILi2EEESB_EEENS1_35KernelTmaWarpSpecializedCooperativeEEENS5_IJNSA_ILi256EEENSA_ILi64EEESH_EEENS_6half_tENS5_IJlSB_lEEESJ_SK_NS4_8TiledMMAINS4_8MMA_AtomIJNS4_4SM904GMMA25MMA_64x64x16_F32F16F16_SSILNSO_5MajorE0ELSQ_0ELNSO_7ScaleInE1ELSR_1EEEEEENS4_6LayoutINS5_IJSC_SB_SB_EEENS5_IJSB_NSA_ILi0EEESW_EEEEENS5_IJNS4_10UnderscoreESZ_SZ_EEEEENS4_23SM90_TMA_LOAD_MULTICASTENS4_14ComposedLayoutINS4_7SwizzleILi3ELi4ELi3EEENS4_18smem_ptr_flag_bitsILi16EEENSU_INS5_IJNSA_ILi8EEESH_EEENS5_IJSH_SB_EEEEEEEvNS4_8identityENS4_13SM90_TMA_LOADES1C_vS1D_EENS_8epilogue10collective6detail29Sm90TmaWarpSpecializedAdapterINS1H_15DefaultEpilogueISJ_SK_SK_NS1G_6thread17LinearCombinationISJ_Li1EffLNS1L_9ScaleType4KindE0ELNS_15FloatRoundStyleE2ESJ_EENS1_15EpilogueDefaultEEEEEvvEEEEvNT_6ParamsE,(.L_x_199 - _ZN7cutlass13device_kernelINS_4gemm6kernel13GemmUniversalIN4cute5tupleIJiiiiEEENS1_10collective13CollectiveMmaINS1_34MainloopSm90TmaGmmaWarpSpecializedILi5ENS5_IJNS4_1CILi1EEENSA_ILi2EEESB_EEENS1_35KernelTmaWarpSpecializedCooperativeEEENS5_IJNSA_ILi256EEENSA_ILi64EEESH_EEENS_6half_tENS5_IJlSB_lEEESJ_SK_NS4_8TiledMMAINS4_8MMA_AtomIJNS4_4SM904GMMA25MMA_64x64x16_F32F16F16_SSILNSO_5MajorE0ELSQ_0ELNSO_7ScaleInE1ELSR_1EEEEEENS4_6LayoutINS5_IJSC_SB_SB_EEENS5_IJSB_NSA_ILi0EEESW_EEEEENS5_IJNS4_10UnderscoreESZ_SZ_EEEEENS4_23SM90_TMA_LOAD_MULTICASTENS4_14ComposedLayoutINS4_7SwizzleILi3ELi4ELi3EEENS4_18smem_ptr_flag_bitsILi16EEENSU_INS5_IJNSA_ILi8EEESH_EEENS5_IJSH_SB_EEEEEEEvNS4_8identityENS4_13SM90_TMA_LOADES1C_vS1D_EENS_8epilogue10collective6detail29Sm90TmaWarpSpecializedAdapterINS1H_15DefaultEpilogueISJ_SK_SK_NS1G_6thread17LinearCombinationISJ_Li1EffLNS1L_9ScaleType4KindE0ELNS_15FloatRoundStyleE2ESJ_EENS1_15EpilogueDefaultEEEEEvvEEEEvNT_6ParamsE)
        .other          _ZN7cutlass13device_kernelINS_4gemm6kernel13GemmUniversalIN4cute5tupleIJiiiiEEENS1_10collective13CollectiveMmaINS1_34MainloopSm90TmaGmmaWarpSpecializedILi5ENS5_IJNS4_1CILi1EEENSA_ILi2EEESB_EEENS1_35KernelTmaWarpSpecializedCooperativeEEENS5_IJNSA_ILi256EEENSA_ILi64EEESH_EEENS_6half_tENS5_IJlSB_lEEESJ_SK_NS4_8TiledMMAINS4_8MMA_AtomIJNS4_4SM904GMMA25MMA_64x64x16_F32F16F16_SSILNSO_5MajorE0ELSQ_0ELNSO_7ScaleInE1ELSR_1EEEEEENS4_6LayoutINS5_IJSC_SB_SB_EEENS5_IJSB_NSA_ILi0EEESW_EEEEENS5_IJNS4_10UnderscoreESZ_SZ_EEEEENS4_23SM90_TMA_LOAD_MULTICASTENS4_14ComposedLayoutINS4_7SwizzleILi3ELi4ELi3EEENS4_18smem_ptr_flag_bitsILi16EEENSU_INS5_IJNSA_ILi8EEESH_EEENS5_IJSH_SB_EEEEEEEvNS4_8identityENS4_13SM90_TMA_LOADES1C_vS1D_EENS_8epilogue10collective6detail29Sm90TmaWarpSpecializedAdapterINS1H_15DefaultEpilogueISJ_SK_SK_NS1G_6thread17LinearCombinationISJ_Li1EffLNS1L_9ScaleType4KindE0ELNS_15FloatRoundStyleE2ESJ_EENS1_15EpilogueDefaultEEEEEvvEEEEvNT_6ParamsE,@"STO_CUDA_ENTRY STV_DEFAULT"
_ZN7cutlass13device_kernelINS_4gemm6kernel13GemmUniversalIN4cute5tupleIJiiiiEEENS1_10collective13CollectiveMmaINS1_34MainloopSm90TmaGmmaWarpSpecializedILi5ENS5_IJNS4_1CILi1EEENSA_ILi2EEESB_EEENS1_35KernelTmaWarpSpecializedCooperativeEEENS5_IJNSA_ILi256EEENSA_ILi64EEESH_EEENS_6half_tENS5_IJlSB_lEEESJ_SK_NS4_8TiledMMAINS4_8MMA_AtomIJNS4_4SM904GMMA25MMA_64x64x16_F32F16F16_SSILNSO_5MajorE0ELSQ_0ELNSO_7ScaleInE1ELSR_1EEEEEENS4_6LayoutINS5_IJSC_SB_SB_EEENS5_IJSB_NSA_ILi0EEESW_EEEEENS5_IJNS4_10UnderscoreESZ_SZ_EEEEENS4_23SM90_TMA_LOAD_MULTICASTENS4_14ComposedLayoutINS4_7SwizzleILi3ELi4ELi3EEENS4_18smem_ptr_flag_bitsILi16EEENSU_INS5_IJNSA_ILi8EEESH_EEENS5_IJSH_SB_EEEEEEEvNS4_8identityENS4_13SM90_TMA_LOADES1C_vS1D_EENS_8epilogue10collective6detail29Sm90TmaWarpSpecializedAdapterINS1H_15DefaultEpilogueISJ_SK_SK_NS1G_6thread17LinearCombinationISJ_Li1EffLNS1L_9ScaleType4KindE0ELNS_15FloatRoundStyleE2ESJ_EENS1_15EpilogueDefaultEEEEEvvEEEEvNT_6ParamsE:
[----:B------:R-:W0:Y:S01]  /*0000*/  LDC R1, c[0x0][0x28] ;  /* 0x00000a00ff017b82 */ /* 0x000e220000000800 */
[----:B------:R-:W1:Y:S01]  /*0010*/  S2R R18, SR_TID.X ;  /* 0x0000000000127919 */ /* 0x000e620000002100 */
[----:B------:R-:W-:Y:S01]  /*0020*/  ELECT P0, URZ, PT ;  /* 0x00000000003f782f */ /* 0x000fe20003800000 */
[----:B------:R-:W-:Y:S01]  /*0030*/  BSSY B0, `(.L_x_0) ;  /* 0x000000f000007945 */ /* 0x000fe20003800000 */
[--C-:B-1----:R-:W-:Y:S02]  /*0040*/  SHF.R.U32.HI R0, RZ, 0x5, R18.reuse ;  /* 0x00000005ff007819 */ /* 0x102fe40000011612 */
[----:B------:R-:W-:-:S03]  /*0050*/  SHF.R.U32.HI R3, RZ, 0x7, R18 ;  /* 0x00000007ff037819 */ /* 0x000fc60000011612 */
[----:B------:R-:W1:Y:S04]  /*0060*/  SHFL.IDX PT, R2, R0, RZ, 0x1f ;  /* 0x00001fff00027589 */ /* 0x000e6800000e0000 */
[----:B------:R2:W3:Y:S01]  /*0070*/  SHFL.IDX PT, R5, R3, RZ, 0x1f ;  /* 0x00001fff03057589 */ /* 0x0004e200000e0000 */
[----:B-1----:R-:W-:-:S13]  /*0080*/  ISETP.NE.OR P0, PT, R2, RZ, !P0 ;  /* 0x000000ff0200720c */ /* 0x002fda0004705670 */
[----:B0-23--:R-:W-:Y:S05]  /*0090*/  @P0 BRA `(.L_x_1) ;  /* 0x0000000000200947 */ /* 0x00dfea0003800000 */
[----:B------:R-:W-:Y:S02]  /*00a0*/  ULDC.64 UR4, c[0x0][0x198] ;  /* 0x0000660000047ab9 */ /* 0x000fe40000000a00 */
[----:B------:R-:W-:Y:S02]  /*00b0*/  UIADD3 UR6, UP0, UR4, 0xf0, URZ ;  /* 0x000000f004067890 */ /* 0x000fe4000ff1e03f */
[----:B------:R-:W-:Y:S02]  /*00c0*/  UIADD3 UR4, UP1, UR4, 0x1f0, URZ ;  /* 0x000001f004047890 */ /* 0x000fe4000ff3e03f */
[----:B------:R-:W-:Y:S02]  /*00d0*/  UIADD3.X UR7, URZ, UR5, URZ, UP0, !UPT ;  /* 0x000000053f077290 */ /* 0x000fe400087fe43f */
[----:B------:R-:W-:-:S07]  /*00e0*/  UIADD3.X UR5, URZ, UR5, URZ, UP1, !UPT ;  /* 0x000000053f057290 */ /* 0x000fce0008ffe43f */
[----:B------:R0:W-:Y:S02]  /*00f0*/  UTMACCTL.PF [UR6] ;  /* 0x00000000060079b9 */ /* 0x0001e40008040000 */
[----:B------:R0:W-:Y:S02]  /*0100*/  UTMACCTL.PF [UR4] ;  /* 0x00000000040079b9 */ /* 0x0001e40008040000 */
[----:B0-----:R-:W-:Y:S01]  /*0110*/  NOP ;  /* 0x0000000000007918 */ /* 0x001fe20000000000 */
.L_x_1:
[----:B------:R-:W-:Y:S05]  /*0120*/  BSYNC B0 ;  /* 0x0000000000007941 */ /* 0x000fea0003800000 */
.L_x_0:
[----:B------:R-:W0:Y:S02]  /*0130*/  SHFL.IDX PT, R3, R0, RZ, 0x1f ;  /* 0x00001fff00037589 */ /* 0x000e2400000e0000 */
[----:B0-----:R-:W-:-:S13]  /*0140*/  ISETP.NE.AND P0, PT, R3, RZ, PT ;  /* 0x000000ff0300720c */ /* 0x001fda0003f05270 */
[----:B------:R-:W-:Y:S05]  /*0150*/  @P0 BRA `(.L_x_2) ;  /* 0x0000000000600947 */ /* 0x000fea0003800000 */
[----:B------:R-:W0:Y:S01]  /*0160*/  S2UR UR8, SR_CgaCtaId ;  /* 0x00000000000879c3 */ /* 0x000e220000008800 */
[----:B------:R-:W-:Y:S01]  /*0170*/  UMOV UR4, 0x400 ;  /* 0x0000040000047882 */ /* 0x000fe20000000000 */
[----:B------:R-:W-:Y:S01]  /*0180*/  UMOV UR5, 0x1 ;  /* 0x0000000100057882 */ /* 0x000fe20000000000 */
[----:B------:R-:W-:Y:S01]  /*0190*/  UMOV UR6, 0x4 ;  /* 0x0000000400067882 */ /* 0x000fe20000000000 */
[----:B------:R-:W-:Y:S01]  /*01a0*/  ELECT P0, URZ, PT ;  /* 0x00000000003f782f */ /* 0x000fe20003800000 */
[----:B------:R-:W-:-:S04]  /*01b0*/  UIADD3 UR6, -UR6, 0x100000, URZ ;  /* 0x0010000006067890 */ /* 0x000fc8000fffe13f */
[----:B------:R-:W-:Y:S02]  /*01c0*/  USHF.L.U32 UR7, UR6, 0xb, URZ ;  /* 0x0000000b06077899 */ /* 0x000fe4000800063f */
[----:B------:R-:W-:Y:S02]  /*01d0*/  USHF.L.U32 UR6, UR6, 0x1, URZ ;  /* 0x0000000106067899 */ /* 0x000fe4000800063f */
[----:B0-----:R-:W-:Y:S02]  /*01e0*/  ULEA UR8, UR8, UR4, 0x18 ;  /* 0x0000000408087291 */ /* 0x001fe4000f8ec03f */
[----:B------:R-:W-:-:S04]  /*01f0*/  UIADD3 UR4, -UR5, 0x100000, URZ ;  /* 0x0010000005047890 */ /* 0x000fc8000fffe13f */
[----:B------:R-:W-:Y:S02]  /*0200*/  USHF.L.U32 UR5, UR4, 0xb, URZ ;  /* 0x0000000b04057899 */ /* 0x000fe4000800063f */
[----:B------:R-:W-:Y:S01]  /*0210*/  USHF.L.U32 UR4, UR4, 0x1, URZ ;  /* 0x0000000104047899 */ /* 0x000fe2000800063f */
[----:B------:R-:W0:Y:S11]  /*0220*/  FENCE.VIEW.ASYNC.S ;  /* 0x00000000000073c6 */ /* 0x000e360000000000 */
[----:B0-----:R0:W1:Y:S01]  /*0230*/  SYNCS.EXCH.64 URZ, [UR8], UR4 ;  /* 0x00000004083f75b2 */ /* 0x0010620008000100 */
[----:B------:R0:W2:Y:S01]  /*0240*/  SYNCS.EXCH.64 URZ, [UR8+0x28], UR6 ;  /* 0x00002806083f75b2 */ /* 0x0000a20008000100 */
[----:B------:R0:W3:Y:S01]  /*0250*/  SYNCS.EXCH.64 URZ, [UR8+0x8], UR4 ;  /* 0x00000804083f75b2 */ /* 0x0000e20008000100 */
[----:B------:R0:W4:Y:S01]  /*0260*/  SYNCS.EXCH.64 URZ, [UR8+0x30], UR6 ;  /* 0x00003006083f75b2 */ /* 0x0001220008000100 */
[----:B------:R0:W0:Y:S01]  /*0270*/  SYNCS.EXCH.64 URZ, [UR8+0x10], UR4 ;  /* 0x00001004083f75b2 */ /* 0x0000220008000100 */
[----:B------:R0:W0:Y:S01]  /*0280*/  SYNCS.EXCH.64 URZ, [UR8+0x38], UR6 ;  /* 0x00003806083f75b2 */ /* 0x0000220008000100 */
[----:B------:R0:W0:Y:S01]  /*0290*/  SYNCS.EXCH.64 URZ, [UR8+0x18], UR4 ;  /* 0x00001804083f75b2 */ /* 0x0000220008000100 */
[----:B------:R0:W0:Y:S01]  /*02a0*/  SYNCS.EXCH.64 URZ, [UR8+0x40], UR6 ;  /* 0x00004006083f75b2 */ /* 0x0000220008000100 */
[----:B------:R0:W0:Y:S01]  /*02b0*/  SYNCS.EXCH.64 URZ, [UR8+0x20], UR4 ;  /* 0x00002004083f75b2 */ /* 0x0000220008000100 */
[----:B------:R0:W0:Y:S01]  /*02c0*/  SYNCS.EXCH.64 URZ, [UR8+0x48], UR6 ;  /* 0x00004806083f75b2 */ /* 0x0000220008000100 */
[----:B------:R-:W-:Y:S01]  /*02d0*/  NOP ;  /* 0x0000000000007918 */ /* 0x000fe20000000000 */
.L_x_2:
[----:B------:R-:W5:Y:S01]  /*02e0*/  SHFL.IDX PT, R0, R0, RZ, 0x1f ;  /* 0x00001fff00007589 */ /* 0x000f6200000e0000 */
[----:B------:R-:W-:Y:S01]  /*02f0*/  SHF.R.S32.HI R7, RZ, 0x1f, R18 ;  /* 0x0000001fff077819 */ /* 0x000fe20000011412 */
[----:B0-----:R-:W0:Y:S01]  /*0300*/  S2UR UR8, SR_CTAID.X ;  /* 0x00000000000879c3 */ /* 0x001e220000002500 */
[----:B------:R-:W-:Y:S01]  /*0310*/  ELECT P0, URZ, PT ;  /* 0x00000000003f782f */ /* 0x000fe20003800000 */
[----:B------:R-:W1:Y:S01]  /*0320*/  S2R R4, SR_CTAID.Y ;  /* 0x0000000000047919 */ /* 0x000e620000002600 */
[----:B------:R-:W-:Y:S01]  /*0330*/  LEA.HI R7, R7, R18, RZ, 0x7 ;  /* 0x0000001207077211 */ /* 0x000fe200078f38ff */
[----:B------:R-:W-:Y:S01]  /*0340*/  ULDC UR4, c[0x0][0x154] ;  /* 0x0000550000047ab9 */ /* 0x000fe20000000800 */
[----:B------:R-:W-:Y:S01]  /*0350*/  SHF.R.S32.HI R8, RZ, 0x1f, R3 ;  /* 0x0000001fff087819 */ /* 0x000fe20000011403 */
[----:B------:R-:W-:Y:S01]  /*0360*/  NOP ;  /* 0x0000000000007918 */ /* 0x000fe20000000000 */
[----:B------:R-:W-:Y:S01]  /*0370*/  LOP3.LUT R7, R7, 0xffffff80, RZ, 0xc0, !PT ;  /* 0xffffff8007077812 */ /* 0x000fe200078ec0ff */
[----:B------:R-:W2:Y:S01]  /*0380*/  LDC R12, c[0x0][0x140] ;  /* 0x00005000ff0c7b82 */ /* 0x000ea20000000800 */
[----:B------:R-:W-:Y:S01]  /*0390*/  LEA.HI R8, R8, R3, RZ, 0x2 ;  /* 0x0000000308087211 */ /* 0x000fe200078f10ff */
[----:B------:R-:W-:-:S02]  /*03a0*/  NOP ;  /* 0x0000000000007918 */ /* 0x000fc40000000000 */
[----:B------:R-:W-:Y:S01]  /*03b0*/  IMAD.IADD R6, R18, 0x1, -R7 ;  /* 0x0000000112067824 */ /* 0x000fe200078e0a07 */
[----:B------:R-:W-:-:S03]  /*03c0*/  LOP3.LUT R8, R8, 0x3ffffffc, RZ, 0xc0, !PT ;  /* 0x3ffffffc08087812 */ /* 0x000fc600078ec0ff */
[----:B------:R-:W3:Y:S01]  /*03d0*/  LDC R10, c[0x0][0x144] ;  /* 0x00005100ff0a7b82 */ /* 0x000ee20000000800 */
[----:B------:R-:W-:Y:S02]  /*03e0*/  SHF.R.S32.HI R7, RZ, 0x1f, R6 ;  /* 0x0000001fff077819 */ /* 0x000fe40000011406 */
[----:B------:R-:W-:Y:S02]  /*03f0*/  LOP3.LUT P2, RZ, R6, 0x7, RZ, 0xc0, !PT ;  /* 0x0000000706ff7812 */ /* 0x000fe4000784c0ff */
[----:B------:R-:W-:Y:S01]  /*0400*/  LEA.HI R7, R7, R6, RZ, 0x3 ;  /* 0x0000000607077211 */ /* 0x000fe200078f18ff */
[----:B------:R-:W-:Y:S01]  /*0410*/  VIADD R6, R5, 0xffffffff ;  /* 0xffffffff05067836 */ /* 0x000fe20000000000 */
[----:B-----5:R-:W-:Y:S02]  /*0420*/  ISETP.NE.OR P0, PT, R0, RZ, !P0 ;  /* 0x000000ff0000720c */ /* 0x020fe40004705670 */
[--C-:B------:R-:W-:Y:S02]  /*0430*/  SHF.R.S32.HI R0, RZ, 0x3, R7.reuse ;  /* 0x00000003ff007819 */ /* 0x100fe40000011407 */
[----:B------:R-:W-:-:S02]  /*0440*/  SHF.R.S32.HI R7, RZ, 0x1f, R7 ;  /* 0x0000001fff077819 */ /* 0x000fc40000011407 */
[----:B------:R-:W-:Y:S02]  /*0450*/  ISETP.GE.U32.AND P5, PT, R6, 0x2, PT ;  /* 0x000000020600780c */ /* 0x000fe40003fa6070 */
[----:B------:R-:W-:Y:S02]  /*0460*/  LEA.HI R7, R7, R0, RZ, 0x2 ;  /* 0x0000000007077211 */ /* 0x000fe400078f10ff */
[----:B--2---:R-:W-:Y:S02]  /*0470*/  ISETP.EQ.U32.AND P3, PT, R12, 0x1, PT ;  /* 0x000000010c00780c */ /* 0x004fe40003f62070 */
[----:B-1----:R-:W-:Y:S01]  /*0480*/  I2FP.F32.U32 R9, R4 ;  /* 0x0000000400097245 */ /* 0x002fe20000201000 */
[----:B------:R-:W-:Y:S01]  /*0490*/  VOTEU.ALL UP0, P0 ;  /* 0x00000000003f7886 */ /* 0x000fe20000000000 */
[----:B------:R-:W-:Y:S01]  /*04a0*/  LOP3.LUT R7, R7, 0xfffffffc, RZ, 0xc0, !PT ;  /* 0xfffffffc07077812 */ /* 0x000fe200078ec0ff */
[----:B------:R-:W-:Y:S02]  /*04b0*/  VOTEU.ALL UP1, P0 ;  /* 0x00000000003f7886 */ /* 0x000fe40000020000 */
[----:B------:R-:W-:Y:S01]  /*04c0*/  FMUL R11, R9, UR4 ;  /* 0x00000004090b7c20 */ /* 0x000fe20008400000 */
[----:B------:R-:W-:Y:S01]  /*04d0*/  IMAD.IADD R9, R3, 0x1, -R8 ;  /* 0x0000000103097824 */ /* 0x000fe200078e0a08 */
[----:B0-----:R-:W-:Y:S01]  /*04e0*/  I2FP.F32.U32 R8, UR8 ;  /* 0x0000000800087c45 */ /* 0x001fe20008201000 */
[----:B------:R-:W-:Y:S01]  /*04f0*/  IMAD.IADD R0, R0, 0x1, -R7 ;  /* 0x0000000100007824 */ /* 0x000fe200078e0a07 */
[----:B------:R-:W0:Y:S01]  /*0500*/  @!UP0 S2UR UR7, SR_CgaCtaId ;  /* 0x00000000000789c3 */ /* 0x000e220000008800 */
[----:B------:R-:W-:Y:S01]  /*0510*/  ULDC UR4, c[0x0][0x150] ;  /* 0x0000540000047ab9 */ /* 0x000fe20000000800 */
[----:B------:R-:W1:Y:S01]  /*0520*/  F2I.U32.TRUNC.NTZ R11, R11 ;  /* 0x0000000b000b7305 */ /* 0x000e62000020f000 */
[----:B------:R-:W-:Y:S01]  /*0530*/  FMUL R8, R8, UR4 ;  /* 0x0000000408087c20 */ /* 0x000fe20008400000 */
[----:B------:R-:W-:Y:S01]  /*0540*/  SHF.R.S32.HI R3, RZ, 0x1f, R2 ;  /* 0x0000001fff037819 */ /* 0x000fe20000011402 */
[----:B------:R-:W-:Y:S01]  /*0550*/  IMAD R9, R9, 0x4, R0 ;  /* 0x0000000409097824 */ /* 0x000fe200078e0200 */
[----:B------:R-:W-:Y:S01]  /*0560*/  UMOV UR4, 0x20 ;  /* 0x0000002000047882 */ /* 0x000fe20000000000 */
[----:B------:R-:W-:Y:S01]  /*0570*/  @!UP0 UMOV UR6, 0x400 ;  /* 0x0000040000068882 */ /* 0x000fe20000000000 */
[----:B------:R-:W2:Y:S01]  /*0580*/  LDC R7, c[0x0][0x148] ;  /* 0x00005200ff077b82 */ /* 0x000ea20000000800 */
[----:B------:R-:W-:Y:S01]  /*0590*/  LEA.HI R3, R3, R2, RZ, 0x2 ;  /* 0x0000000203037211 */ /* 0x000fe200078f10ff */
[----:B------:R-:W5:Y:S01]  /*05a0*/  F2I.U32.TRUNC.NTZ R8, R8 ;  /* 0x0000000800087305 */ /* 0x000f62000020f000 */
[----:B------:R-:W-:Y:S01]  /*05b0*/  IMAD.SHL.U32 R22, R9, 0x4, RZ ;  /* 0x0000000409167824 */ /* 0x000fe200078e00ff */
[----:B------:R-:W-:-:S04]  /*05c0*/  @!UP0 UIADD3 UR4, -UR4, 0x100000, URZ ;  /* 0x0010000004048890 */ /* 0x000fc8000fffe13f */
[----:B------:R-:W-:Y:S02]  /*05d0*/  @!UP0 USHF.L.U32 UR5, UR4, 0xb, URZ ;  /* 0x0000000b04058899 */ /* 0x000fe4000800063f */
[----:B------:R-:W-:Y:S01]  /*05e0*/  @!UP0 USHF.L.U32 UR4, UR4, 0x1, URZ ;  /* 0x0000000104048899 */ /* 0x000fe2000800063f */
[----:B------:R-:W-:Y:S02]  /*05f0*/  LOP3.LUT R3, R3, 0xfffffffc, RZ, 0xc0, !PT ;  /* 0xfffffffc03037812 */ /* 0x000fe400078ec0ff */
[----:B------:R-:W-:Y:S01]  /*0600*/  LOP3.LUT R22, R9, 0xc, R22, 0x78, !PT ;  /* 0x0000000c09167812 */ /* 0x000fe200078e7816 */
[----:B-1----:R-:W-:Y:S02]  /*0610*/  IMAD.MOV R21, RZ, RZ, -R11 ;  /* 0x000000ffff157224 */ /* 0x002fe400078e0a0b */
[----:B------:R-:W-:Y:S01]  /*0620*/  IMAD.IADD R0, R2, 0x1, -R3 ;  /* 0x0000000102007824 */ /* 0x000fe200078e0a03 */
[----:B0-----:R-:W-:Y:S01]  /*0630*/  @!UP0 ULEA UR6, UR7, UR6, 0x18 ;  /* 0x0000000607068291 */ /* 0x001fe2000f8ec03f */
[----:B-----5:R-:W-:-:S03]  /*0640*/  IMAD.MOV R3, RZ, RZ, -R8 ;  /* 0x000000ffff037224 */ /* 0x020fc600078e0a08 */
[----:B------:R-:W-:Y:S01]  /*0650*/  ISETP.NE.AND P1, PT, R0, 0x3, PT ;  /* 0x000000030000780c */ /* 0x000fe20003f25270 */
[----:B------:R-:W-:Y:S01]  /*0660*/  VOTEU.ALL UP0, P0 ;  /* 0x00000000003f7886 */ /* 0x000fe20000000000 */
[----:B------:R-:W-:Y:S01]  /*0670*/  ISETP.LT.U32.AND P0, PT, R22, 0x2, !P2 ;  /* 0x000000021600780c */ /* 0x000fe20005701070 */
[----:B---3--:R-:W-:Y:S01]  /*0680*/  IMAD R3, R10, R3, UR8 ;  /* 0x000000080a037e24 */ /* 0x008fe2000f8e0203 */
[----:B------:R-:W-:Y:S01]  /*0690*/  ISETP.EQ.OR P1, PT, R0, RZ, !P1 ;  /* 0x000000ff0000720c */ /* 0x000fe20004f22670 */
[----:B--2---:R-:W-:Y:S01]  /*06a0*/  IMAD R9, R7, R21, R4 ;  /* 0x0000001507097224 */ /* 0x004fe200078e0204 */
[C---:B------:R-:W-:Y:S02]  /*06b0*/  ISETP.NE.AND P2, PT, R5.reuse, RZ, PT ;  /* 0x000000ff0500720c */ /* 0x040fe40003f45270 */
[----:B------:R-:W-:Y:S01]  /*06c0*/  ISETP.EQ.AND P1, PT, R5, RZ, P1 ;  /* 0x000000ff0500720c */ /* 0x000fe20000f22270 */
[----:B------:R-:W0:Y:S02]  /*06d0*/  FENCE.VIEW.ASYNC.S ;  /* 0x00000000000073c6 */ /* 0x000e240000000000 */
[----:B0-----:R0:W1:Y:S01]  /*06e0*/  @!UP0 SYNCS.EXCH.64 URZ, [UR6+0x60], UR4 ;  /* 0x00006004063f85b2 */ /* 0x0010620008000100 */
[----:B------:R-:W-:-:S02]  /*06f0*/  ISETP.NE.AND P4, PT, R9, R22, PT ;  /* 0x000000160900720c */ /* 0x000fc40003f85270 */
[----:B------:R-:W-:Y:S02]  /*0700*/  SEL R19, RZ, 0x1, !P1 ;  /* 0x00000001ff137807 */ /* 0x000fe40004800000 */
[----:B------:R-:W-:Y:S02]  /*0710*/  ISETP.EQ.OR P4, PT, R3, RZ, !P4 ;  /* 0x000000ff0300720c */ /* 0x000fe40006782670 */
[----:B------:R-:W-:Y:S02]  /*0720*/  SEL R19, R19, 0x2, P5 ;  /* 0x0000000213137807 */ /* 0x000fe40002800000 */
[----:B------:R-:W-:-:S04]  /*0730*/  PLOP3.LUT P0, PT, P0, P4, PT, 0x80, 0x0 ;  /* 0x000000000000781c */ /* 0x000fc80000709070 */
[----:B------:R-:W-:Y:S01]  /*0740*/  P2R R102, PR, RZ, 0x1 ;  /* 0x00000001ff667803 */ /* 0x000fe20000000000 */
[----:B------:R0:W2:Y:S01]  /*0750*/  @!UP1 SYNCS.EXCH.64 URZ, [UR6+0x68], UR4 ;  /* 0x00006804063f95b2 */ /* 0x0000a20008000100 */
[----:B------:R-:W-:Y:S01]  /*0760*/  NOP ;  /* 0x0000000000007918 */ /* 0x000fe20000000000 */
[----:B------:R-:W-:Y:S06]  /*0770*/  @!P3 BRA `(.L_x_3) ;  /* 0x000000000008b947 */ /* 0x000fec0003800000 */
[----:B-12-4-:R-:W-:Y:S01]  /*0780*/  UCGABAR_ARV ;  /* 0x00000000000079c7 */ /* 0x016fe20008000000 */
[----:B------:R-:W-:Y:S05]  /*0790*/  BRA `(.L_x_4) ;  /* 0x0000000000047947 */ /* 0x000fea0003800000 */
.L_x_3:
[----:B-12-4-:R-:W-:Y:S01]  /*07a0*/  NOP ;  /* 0x0000000000007918 */ /* 0x016fe20000000000 */
.L_x_4:
[----:B------:R-:W1:Y:S01]  /*07b0*/  LDC R2, c[0x0][0x65c] ;  /* 0x00019700ff027b82 */ /* 0x000e620000000800 */
[----:B------:R-:W-:Y:S01]  /*07c0*/  LOP3.LUT R5, R5, 0xffffefff, RZ, 0xc0, !PT ;  /* 0xffffefff05057812 */ /* 0x000fe200078ec0ff */
[----:B------:R-:W-:Y:S02]  /*07d0*/  IMAD.U32 R8, RZ, RZ, UR8 ;  /* 0x00000008ff087e24 */ /* 0x000fe4000f8e00ff */
[----:B------:R-:W-:Y:S01]  /*07e0*/  IMAD.MOV.U32 R9, RZ, RZ, RZ ;  /* 0x000000ffff097224 */ /* 0x000fe200078e00ff */
[----:B-1----:R-:W-:-:S13]  /*07f0*/  ISETP.NE.AND P1, PT, R2, 0x1, PT ;  /* 0x000000010200780c */ /* 0x002fda0003f25270 */
[----:B------:R-:W1:Y:S01]  /*0800*/  @P1 LDC R17, c[0x0][0x10] ;  /* 0x00000400ff111b82 */ /* 0x000e620000000800 */
[----:B------:R-:W-:Y:S01]  /*0810*/  @P1 LOP3.LUT R5, R5, 0x1000, RZ, 0xfc, !PT ;  /* 0x0000100005051812 */ /* 0x000fe200078efcff */
[----:B------:R-:W-:Y:S02]  /*0820*/  @P1 IMAD.MOV.U32 R5, RZ, RZ, RZ ;  /* 0x000000ffff051224 */ /* 0x000fe400078e00ff */
[----:B------:R-:W-:-:S04]  /*0830*/  @P1 IMAD.MOV.U32 R13, RZ, RZ, RZ ;  /* 0x000000ffff0d1224 */ /* 0x000fc800078e00ff */
[----:B------:R-:W2:Y:S01]  /*0840*/  @!P1 LDC R11, c[0x0][0xc] ;  /* 0x00000300ff0b9b82 */ /* 0x000ea20000000800 */
[----:B-1----:R-:W-:-:S04]  /*0850*/  @P1 IMAD.WIDE.U32 R16, R17, UR8, R4 ;  /* 0x0000000811101c25 */ /* 0x002fc8000f8e0004 */
[----:B------:R-:W-:Y:S02]  /*0860*/  @P1 IMAD.IADD R17, R17, 0x1, R13 ;  /* 0x0000000111111824 */ /* 0x000fe400078e020d */
[----:B--2---:R-:W-:-:S04]  /*0870*/  @!P1 IMAD.WIDE.U32 R8, R4, R11, R8 ;  /* 0x0000000b04089225 */ /* 0x004fc800078e0008 */
[----:B------:R-:W-:Y:S02]  /*0880*/  @!P1 IMAD.MOV.U32 R16, RZ, RZ, R8 ;  /* 0x000000ffff109224 */ /* 0x000fe400078e0008 */
[----:B------:R-:W-:Y:S01]  /*0890*/  @!P1 IMAD.MOV.U32 R17, RZ, RZ, R9 ;  /* 0x000000ffff119224 */ /* 0x000fe200078e0009 */
[----:B------:R-:W-:Y:S06]  /*08a0*/  @!P3 BRA `(.L_x_5) ;  /* 0x00000000000cb947 */ /* 0x000fec0003800000 */
[----:B------:R-:W-:Y:S01]  /*08b0*/  UCGABAR_WAIT ;  /* 0x0000000000007dc7 */ /* 0x000fe20008000000 */
[----:B------:R-:W-:Y:S01]  /*08c0*/  CCTL.IVALL ;  /* 0x00000000ff00798f */ /* 0x000fe20002000000 */
[----:B------:R-:W-:Y:S05]  /*08d0*/  BRA `(.L_x_6) ;  /* 0x0000000000047947 */ /* 0x000fea0003800000 */
.L_x_5:
[----:B------:R-:W-:Y:S06]  /*08e0*/  BAR.SYNC.DEFER_BLOCKING 0x0 ;  /* 0x0000000000007b1d */ /* 0x000fec0000010000 */
.L_x_6:
[----:B------:R-:W-:Y:S05]  /*08f0*/  @!P2 BRA `(.L_x_7) ;  /* 0x0000006c0030a947 */ /* 0x000fea0003800000 */
[----:B------:R-:W-:-:S13]  /*0900*/  ISETP.GT.U32.AND P0, PT, R6, 0x1, PT ;  /* 0x000000010600780c */ /* 0x000fda0003f04070 */
[----:B0-----:R-:W-:Y:S05]  /*0910*/  @P0 EXIT ;  /* 0x000000000000094d */ /* 0x001fea0003800000 */
[----:B------:R-:W-:Y:S01]  /*0920*/  ULDC.64 UR4, c[0x0][0x650] ;  /* 0x0001940000047ab9 */ /* 0x000fe20000000a00 */
[----:B------:R-:W-:Y:S01]  /*0930*/  PRMT R0, RZ, 0x7610, R0 ;  /* 0x00007610ff007816 */ /* 0x000fe20000000000 */
[----:B------:R-:W-:Y:S01]  /*0940*/  IMAD.MOV.U32 R98, RZ, RZ, -0x1 ;  /* 0xffffffffff627424 */ /* 0x000fe200078e00ff */
[----:B------:R-:W-:Y:S01]  /*0950*/  ISETP.GE.U32.AND P0, PT, R16, UR4, PT ;  /* 0x0000000410007c0c */ /* 0x000fe2000bf06070 */
[----:B------:R-:W-:Y:S02]  /*0960*/  IMAD.MOV.U32 R90, RZ, RZ, -0x1 ;  /* 0xffffffffff5a7424 */ /* 0x000fe400078e00ff */
[----:B------:R-:W-:Y:S01]  /*0970*/  IMAD.MOV.U32 R23, RZ, RZ, -0x1 ;  /* 0xffffffffff177424 */ /* 0x000fe200078e00ff */
[----:B------:R-:W-:-:S13]  /*0980*/  ISETP.GE.U32.AND.EX P0, PT, R17, UR5, PT, P0 ;  /* 0x0000000511007c0c */ /* 0x000fda000bf06100 */
[----:B------:R-:W-:Y:S05]  /*0990*/  @P0 BRA `(.L_x_8) ;  /* 0x00000004002c0947 */ /* 0x000fea0003800000 */
[----:B------:R-:W0:Y:S01]  /*09a0*/  LDC.64 R24, c[0x0][0x628] ;  /* 0x00018a00ff187b82 */ /* 0x000e220000000a00 */
[----:B------:R-:W-:Y:S02]  /*09b0*/  IMAD.MOV.U32 R8, RZ, RZ, R16 ;  /* 0x000000ffff087224 */ /* 0x000fe400078e0010 */
[----:B------:R-:W-:-:S05]  /*09c0*/  IMAD.MOV.U32 R9, RZ, RZ, R17 ;  /* 0x000000ffff097224 */ /* 0x000fca00078e0011 */
[----:B------:R-:W1:Y:S08]  /*09d0*/  LDC R0, c[0x0][0x630] ;  /* 0x00018c00ff007b82 */ /* 0x000e700000000800 */
[----:B------:R-:W2:Y:S01]  /*09e0*/  LDC.64 R26, c[0x0][0x620] ;  /* 0x00018800ff1a7b82 */ /* 0x000ea20000000a00 */
[----:B0-----:R-:W-:-:S04]  /*09f0*/  ISETP.NE.U32.AND P0, PT, R24, RZ, PT ;  /* 0x000000ff1800720c */ /* 0x001fc80003f05070 */
[----:B------:R-:W-:-:S13]  /*0a00*/  ISETP.NE.AND.EX P0, PT, R25, RZ, PT, P0 ;  /* 0x000000ff1900720c */ /* 0x000fda0003f05300 */
[----:B-12---:R-:W-:Y:S05]  /*0a10*/  @!P0 BRA `(.L_x_9) ;  /* 0x0000000000288947 */ /* 0x006fea0003800000 */
[----:B------:R-:W0:Y:S02]  /*0a20*/  LDC R13, c[0x0][0x634] ;  /* 0x00018d00ff0d7b82 */ /* 0x000e240000000800 */
[----:B0-----:R-:W-:-:S05]  /*0a30*/  IADD3 R13, P0, R16, R13, RZ ;  /* 0x0000000d100d7210 */ /* 0x001fca0007f1e0ff */
[----:B------:R-:W-:-:S04]  /*0a40*/  IMAD.X R15, RZ, RZ, R17, P0 ;  /* 0x000000ffff0f7224 */ /* 0x000fc800000e0611 */
[----:B------:R-:W-:-:S04]  /*0a50*/  IMAD.WIDE.U32 R8, R15, R24, RZ ;  /* 0x000000180f087225 */ /* 0x000fc800078e00ff */
[----:B------:R-:W-:-:S04]  /*0a60*/  IMAD.WIDE.U32 R10, P0, R13, R25, R8 ;  /* 0x000000190d0a7225 */ /* 0x000fc80007800008 */
[----:B------:R-:W-:-:S04]  /*0a70*/  IMAD.WIDE.U32 R8, R13, R24, RZ ;  /* 0x000000180d087225 */ /* 0x000fc800078e00ff */
[----:B------:R-:W-:Y:S01]  /*0a80*/  IMAD.X R13, RZ, RZ, RZ, P0 ;  /* 0x000000ffff0d7224 */ /* 0x000fe200000e06ff */
[----:B------:R-:W-:Y:S01]  /*0a90*/  IADD3 RZ, P0, R9, R10, RZ ;  /* 0x0000000a09ff7210 */ /* 0x000fe20007f1e0ff */
[----:B------:R-:W-:-:S04]  /*0aa0*/  IMAD.MOV.U32 R12, RZ, RZ, R11 ;  /* 0x000000ffff0c7224 */ /* 0x000fc800078e000b */
[----:B------:R-:W-:-:S08]  /*0ab0*/  IMAD.WIDE.U32.X R8, R15, R25, R12, P0 ;  /* 0x000000190f087225 */ /* 0x000fd000000e040c */
.L_x_9:
[----:B------:R-:W0:Y:S01]  /*0ac0*/  LDC.64 R24, c[0x0][0x640] ;  /* 0x00019000ff187b82 */ /* 0x000e220000000a00 */
[-CC-:B------:R-:W-:Y:S01]  /*0ad0*/  SHF.R.U64 R28, R8, R0.reuse, R9.reuse ;  /* 0x00000000081c7219 */ /* 0x180fe20000001209 */
[----:B------:R-:W-:Y:S01]  /*0ae0*/  IMAD R30, R7, R21, R4 ;  /* 0x00000015071e7224 */ /* 0x000fe200078e0204 */
[----:B------:R-:W-:Y:S01]  /*0af0*/  SHF.R.U32.HI R0, RZ, R0, R9 ;  /* 0x00000000ff007219 */ /* 0x000fe20000011609 */
[----:B------:R-:W-:Y:S01]  /*0b00*/  IMAD.MOV.U32 R21, RZ, RZ, 0x1 ;  /* 0x00000001ff157424 */ /* 0x000fe200078e00ff */
[----:B------:R-:W-:-:S03]  /*0b10*/  IADD3 R5, P0, RZ, -R28, RZ ;  /* 0x8000001cff057210 */ /* 0x000fc60007f1e0ff */
[----:B------:R-:W1:Y:S02]  /*0b20*/  LDC R6, c[0x0][0x618] ;  /* 0x00018600ff067b82 */ /* 0x000e640000000800 */
[----:B------:R-:W-:-:S04]  /*0b30*/  IMAD.X R9, RZ, RZ, ~R0, P0 ;  /* 0x000000ffff097224 */ /* 0x000fc800000e0e00 */
[-C--:B------:R-:W-:Y:S02]  /*0b40*/  IMAD R0, R9, R26.reuse, RZ ;  /* 0x0000001a09007224 */ /* 0x080fe400078e02ff */
[----:B------:R-:W2:Y:S01]  /*0b50*/  LDC R11, c[0x0][0x608] ;  /* 0x00018200ff0b7b82 */ /* 0x000ea20000000800 */
[----:B------:R-:W-:-:S04]  /*0b60*/  IMAD.WIDE.U32 R8, R5, R26, R16 ;  /* 0x0000001a05087225 */ /* 0x000fc800078e0010 */
[----:B------:R-:W-:-:S03]  /*0b70*/  IMAD R5, R5, R27, R0 ;  /* 0x0000001b05057224 */ /* 0x000fc600078e0200 */
[----:B------:R-:W3:Y:S01]  /*0b80*/  LDC R12, c[0x0][0x658] ;  /* 0x00019600ff0c7b82 */ /* 0x000ee20000000800 */
[----:B0-----:R-:W-:Y:S01]  /*0b90*/  ISETP.NE.U32.AND P0, PT, R24, RZ, PT ;  /* 0x000000ff1800720c */ /* 0x001fe20003f05070 */
[----:B------:R-:W-:Y:S02]  /*0ba0*/  IMAD.IADD R5, R9, 0x1, R5 ;  /* 0x0000000109057824 */ /* 0x000fe400078e0205 */
[----:B------:R-:W-:Y:S01]  /*0bb0*/  IMAD.MOV.U32 R9, RZ, RZ, -0x1 ;  /* 0xffffffffff097424 */ /* 0x000fe200078e00ff */
[----:B------:R-:W-:-:S03]  /*0bc0*/  ISETP.NE.AND.EX P0, PT, R25, RZ, PT, P0 ;  /* 0x000000ff1900720c */ /* 0x000fc60003f05300 */
[----:B------:R-:W0:Y:S01]  /*0bd0*/  LDC R15, c[0x0][0x600] ;  /* 0x00018000ff0f7b82 */ /* 0x000e220000000800 */
[-CC-:B-1----:R-:W-:Y:S02]  /*0be0*/  SHF.R.U64 R13, R8, R6.reuse, R5.reuse ;  /* 0x00000006080d7219 */ /* 0x182fe40000001205 */
[----:B------:R-:W-:-:S05]  /*0bf0*/  SHF.R.U32.HI R0, RZ, R6, R5 ;  /* 0x00000006ff007219 */ /* 0x000fca0000011605 */
[----:B------:R-:W1:Y:S01]  /*0c00*/  LDC R14, c[0x0][0x648] ;  /* 0x00019200ff0e7b82 */ /* 0x000e620000000800 */
[-CC-:B--2---:R-:W-:Y:S02]  /*0c10*/  SHF.R.U64 R27, R13, R11.reuse, R0.reuse ;  /* 0x0000000b0d1b7219 */ /* 0x184fe40000001200 */
[----:B------:R-:W-:-:S05]  /*0c20*/  SHF.R.U32.HI R5, RZ, R11, R0 ;  /* 0x0000000bff057219 */ /* 0x000fca0000011600 */
[----:B------:R-:W2:Y:S01]  /*0c30*/  LDC R20, c[0x0][0x638] ;  /* 0x00018e00ff147b82 */ /* 0x000ea20000000800 */
[-CC-:B---3--:R-:W-:Y:S02]  /*0c40*/  SHF.R.U64 R26, R27, R12.reuse, R5.reuse ;  /* 0x0000000c1b1a7219 */ /* 0x188fe40000001205 */
[-C--:B------:R-:W-:Y:S02]  /*0c50*/  SHF.L.U32 R0, R9, R12.reuse, RZ ;  /* 0x0000000c09007219 */ /* 0x080fe400000006ff */
[----:B------:R-:W-:Y:S01]  /*0c60*/  SHF.R.U32.HI R5, RZ, R12, R5 ;  /* 0x0000000cff057219 */ /* 0x000fe20000011605 */
[----:B------:R-:W-:Y:S01]  /*0c70*/  IMAD.MOV.U32 R4, RZ, RZ, R26 ;  /* 0x000000ffff047224 */ /* 0x000fe200078e001a */
[----:B------:R-:W-:Y:S01]  /*0c80*/  LOP3.LUT R10, RZ, R0, RZ, 0x33, !PT ;  /* 0x00000000ff0a7212 */ /* 0x000fe200078e33ff */
[----:B------:R-:W3:Y:S01]  /*0c90*/  LDC R23, c[0x0][0x610] ;  /* 0x00018400ff177b82 */ /* 0x000ee20000000800 */
[----:B------:R-:W-:Y:S05]  /*0ca0*/  @!P0 BRA `(.L_x_10) ;  /* 0x0000000000288947 */ /* 0x000fea0003800000 */
[----:B------:R-:W4:Y:S02]  /*0cb0*/  LDC R9, c[0x0][0x64c] ;  /* 0x00019300ff097b82 */ /* 0x000f240000000800 */
[----:B----4-:R-:W-:-:S05]  /*0cc0*/  IADD3 R9, P0, R26, R9, RZ ;  /* 0x000000091a097210 */ /* 0x010fca0007f1e0ff */
        /* <DEDUP_REMOVED lines=8> */
.L_x_10:
[----:B-1----:R-:W-:Y:S01]  /*0d50*/  SHF.R.U64 R4, R4, R14, R5 ;  /* 0x0000000e04047219 */ /* 0x002fe20000001205 */
[----:B0-----:R-:W-:Y:S01]  /*0d60*/  VIADD R6, R15, 0xffffffff ;  /* 0xffffffff0f067836 */ /* 0x001fe20000000000 */
[----:B------:R-:W-:Y:S02]  /*0d70*/  SHF.L.U32 R0, R21, R12, RZ ;  /* 0x0000000c15007219 */ /* 0x000fe400000006ff */
[----:B------:R-:W-:Y:S01]  /*0d80*/  LOP3.LUT R5, R27, R10, RZ, 0xc0, !PT ;  /* 0x0000000a1b057212 */ /* 0x000fe200078ec0ff */
[----:B------:R-:W-:Y:S01]  /*0d90*/  IMAD.MOV R7, RZ, RZ, -R4 ;  /* 0x000000ffff077224 */ /* 0x000fe200078e0a04 */
[----:B------:R-:W-:Y:S02]  /*0da0*/  SEL R3, R3, R30, !P1 ;  /* 0x0000001e03037207 */ /* 0x000fe40004800000 */
[----:B------:R-:W-:Y:S01]  /*0db0*/  LOP3.LUT R6, R13, R6, RZ, 0xc0, !PT ;  /* 0x000000060d067212 */ /* 0x000fe200078ec0ff */
[----:B------:R-:W-:Y:S02]  /*0dc0*/  IMAD R4, R0, R4, R5 ;  /* 0x0000000400047224 */ /* 0x000fe400078e0205 */
[----:B--2---:R-:W-:-:S02]  /*0dd0*/  IMAD R0, R7, R20, R26 ;  /* 0x0000001407007224 */ /* 0x004fc400078e021a */
[----:B---3--:R-:W-:Y:S02]  /*0de0*/  IMAD R3, R4, R23, R3 ;  /* 0x0000001704037224 */ /* 0x008fe400078e0203 */
[----:B------:R-:W-:Y:S02]  /*0df0*/  IMAD R98, R0, R15, R6 ;  /* 0x0000000f00627224 */ /* 0x000fe400078e0206 */
[----:B------:R-:W-:Y:S02]  /*0e00*/  IMAD.MOV.U32 R4, RZ, RZ, 0x1 ;  /* 0x00000001ff047424 */ /* 0x000fe400078e00ff */
[----:B------:R-:W-:Y:S01]  /*0e10*/  IMAD.MOV.U32 R23, RZ, RZ, R28 ;  /* 0x000000ffff177224 */ /* 0x000fe200078e001c */
[----:B------:R-:W-:Y:S02]  /*0e20*/  SEL R90, R98, R3, !P1 ;  /* 0x00000003625a7207 */ /* 0x000fe40004800000 */
[----:B------:R-:W-:Y:S02]  /*0e30*/  PRMT R0, R4, 0x7610, R0 ;  /* 0x0000761004007816 */ /* 0x000fe40000000000 */
[----:B------:R-:W-:-:S07]  /*0e40*/  SEL R98, R3, R98, !P1 ;  /* 0x0000006203627207 */ /* 0x000fce0004800000 */
.L_x_8:
[----:B------:R-:W-:-:S08]  /*0e50*/  NOP ;  /* 0x0000000000007918 */ /* 0x000fd00000000000 */
[----:B------:R-:W0:Y:S02]  /*0e60*/  USETMAXREG.TRY_ALLOC.CTAPOOL UP0, 0xe8 ;  /* 0x000000e8000079c8 */ /* 0x000e240008000600 */
[----:B0-----:R-:W-:-:S13]  /*0e70*/  PLOP3.LUT P0, PT, PT, PT, UP0, 0x80, 0x0 ;  /* 0x000000000000781c */ /* 0x001fda0003f0f008 */
[----:B------:R-:W-:Y:S05]  /*0e80*/  @!P0 BRA `(.L_x_8) ;  /* 0xfffffffc00f08947 */ /* 0x000fea000383ffff */
[----:B------:R-:W-:Y:S01]  /*0e90*/  ULDC.64 UR4, c[0x0][0x598] ;  /* 0x0001660000047ab9 */ /* 0x000fe20000000a00 */
[----:B------:R-:W-:Y:S01]  /*0ea0*/  ULDC.64 UR36, c[0x0][0x208] ;  /* 0x0000820000247ab9 */ /* 0x000fe20000000a00 */
[----:B------:R-:W-:-:S04]  /*0eb0*/  ISETP.NE.U32.AND P0, PT, RZ, UR4, PT ;  /* 0x00000004ff007c0c */ /* 0x000fc8000bf05070 */
[----:B------:R-:W-:-:S13]  /*0ec0*/  ISETP.NE.AND.EX P0, PT, RZ, UR5, PT, P0 ;  /* 0x00000005ff007c0c */ /* 0x000fda000bf05300 */
[----:B------:R-:W-:Y:S05]  /*0ed0*/  @!P0 BRA `(.L_x_11) ;  /* 0x00000000001c8947 */ /* 0x000fea0003800000 */
[----:B------:R-:W0:Y:S02]  /*0ee0*/  LDC.64 R4, c[0x0][0x598] ;  /* 0x00016600ff047b82 */ /* 0x000e240000000a00 */
[----:B0-----:R-:W2:Y:S02]  /*0ef0*/  LDG.E.64 R4, desc[UR36][R4.64] ;  /* 0x0000002404047981 */ /* 0x001ea4000c1e1b00 */
[----:B--2---:R-:W-:-:S04]  /*0f00*/  ISETP.NE.U32.AND P0, PT, R4, RZ, PT ;  /* 0x000000ff0400720c */ /* 0x004fc80003f05070 */
[----:B------:R-:W-:-:S13]  /*0f10*/  ISETP.NE.AND.EX P0, PT, R5, RZ, PT, P0 ;  /* 0x000000ff0500720c */ /* 0x000fda0003f05300 */
[----:B------:R-:W-:Y:S05]  /*0f20*/  @!P0 BRA `(.L_x_11) ;  /* 0x0000000000088947 */ /* 0x000fea0003800000 */
[----:B------:R0:W5:Y:S01]  /*0f30*/  LD.E R88, desc[UR36][R4.64] ;  /* 0x0000002404587980 */ /* 0x000162000c101900 */
[----:B------:R-:W-:Y:S05]  /*0f40*/  BRA `(.L_x_12) ;  /* 0x0000000000247947 */ /* 0x000fea0003800000 */
.L_x_11:
[----:B------:R-:W-:Y:S02]  /*0f50*/  ULDC.64 UR4, c[0x0][0x588] ;  /* 0x0001620000047ab9 */ /* 0x000fe40000000a00 */
[----:B------:R-:W-:-:S04]  /*0f60*/  ISETP.NE.U32.AND P0, PT, RZ, UR4, PT ;  /* 0x00000004ff007c0c */ /* 0x000fc8000bf05070 */
[----:B------:R-:W-:-:S13]  /*0f70*/  ISETP.NE.AND.EX P0, PT, RZ, UR5, PT, P0 ;  /* 0x00000005ff007c0c */ /* 0x000fda000bf05300 */
[----:B------:R-:W-:Y:S05]  /*0f80*/  @!P0 BRA `(.L_x_13) ;  /* 0x00000000000c8947 */ /* 0x000fea0003800000 */
[----:B------:R-:W0:Y:S02]  /*0f90*/  LDC.64 R88, c[0x0][0x588] ;  /* 0x00016200ff587b82 */ /* 0x000e240000000a00 */
[----:B0-----:R1:W5:Y:S01]  /*0fa0*/  LDG.E R88, desc[UR36][R88.64] ;  /* 0x0000002458587981 */ /* 0x001362000c1e1900 */
[----:B------:R-:W-:Y:S05]  /*0fb0*/  BRA `(.L_x_12) ;  /* 0x0000000000087947 */ /* 0x000fea0003800000 */
.L_x_13:
[----:B------:R-:W-:Y:S02]  /*0fc0*/  ULDC UR4, c[0x0][0x580] ;  /* 0x0001600000047ab9 */ /* 0x000fe40000000800 */
[----:B------:R-:W-:-:S07]  /*0fd0*/  IMAD.U32 R88, RZ, RZ, UR4 ;  /* 0x00000004ff587e24 */ /* 0x000fce000f8e00ff */
.L_x_12:
[----:B------:R-:W-:Y:S02]  /*0fe0*/  ULDC.64 UR4, c[0x0][0x5a0] ;  /* 0x0001680000047ab9 */ /* 0x000fe40000000a00 */
[----:B------:R-:W-:-:S04]  /*0ff0*/  ISETP.NE.U32.AND P0, PT, RZ, UR4, PT ;  /* 0x00000004ff007c0c */ /* 0x000fc8000bf05070 */
[----:B------:R-:W-:-:S13]  /*1000*/  ISETP.NE.AND.EX P0, PT, RZ, UR5, PT, P0 ;  /* 0x00000005ff007c0c */ /* 0x000fda000bf05300 */
[----:B------:R-:W-:Y:S05]  /*1010*/  @!P0 BRA `(.L_x_14) ;  /* 0x00000000001c8947 */ /* 0x000fea0003800000 */
[----:B0-----:R-:W0:Y:S02]  /*1020*/  LDC.64 R4, c[0x0][0x5a0] ;  /* 0x00016800ff047b82 */ /* 0x001e240000000a00 */
[----:B0-----:R-:W2:Y:S02]  /*1030*/  LDG.E.64 R4, desc[UR36][R4.64] ;  /* 0x0000002404047981 */ /* 0x001ea4000c1e1b00 */
[----:B--2---:R-:W-:-:S04]  /*1040*/  ISETP.NE.U32.AND P0, PT, R4, RZ, PT ;  /* 0x000000ff0400720c */ /* 0x004fc80003f05070 */
[----:B------:R-:W-:-:S13]  /*1050*/  ISETP.NE.AND.EX P0, PT, R5, RZ, PT, P0 ;  /* 0x000000ff0500720c */ /* 0x000fda0003f05300 */
[----:B------:R-:W-:Y:S05]  /*1060*/  @!P0 BRA `(.L_x_14) ;  /* 0x0000000000088947 */ /* 0x000fea0003800000 */
[----:B-1----:R0:W5:Y:S01]  /*1070*/  LD.E R89, desc[UR36][R4.64] ;  /* 0x0000002404597980 */ /* 0x002162000c101900 */
[----:B------:R-:W-:Y:S05]  /*1080*/  BRA `(.L_x_15) ;  /* 0x0000000000247947 */ /* 0x000fea0003800000 */
.L_x_14:
[----:B------:R-:W-:Y:S02]  /*1090*/  ULDC.64 UR4, c[0x0][0x590] ;  /* 0x0001640000047ab9 */ /* 0x000fe40000000a00 */
[----:B------:R-:W-:-:S04]  /*10a0*/  ISETP.NE.U32.AND P0, PT, RZ, UR4, PT ;  /* 0x00000004ff007c0c */ /* 0x000fc8000bf05070 */
[----:B------:R-:W-:-:S13]  /*10b0*/  ISETP.NE.AND.EX P0, PT, RZ, UR5, PT, P0 ;  /* 0x00000005ff007c0c */ /* 0x000fda000bf05300 */
[----:B------:R-:W-:Y:S05]  /*10c0*/  @!P0 BRA `(.L_x_16) ;  /* 0x00000000000c8947 */ /* 0x000fea0003800000 */
[----:B0-----:R-:W1:Y:S02]  /*10d0*/  LDC.64 R4, c[0x0][0x590] ;  /* 0x00016400ff047b82 */ /* 0x001e640000000a00 */
[----:B-1----:R1:W5:Y:S01]  /*10e0*/  LDG.E R89, desc[UR36][R4.64] ;  /* 0x0000002404597981 */ /* 0x002362000c1e1900 */
[----:B------:R-:W-:Y:S05]  /*10f0*/  BRA `(.L_x_15) ;  /* 0x0000000000087947 */ /* 0x000fea0003800000 */
.L_x_16:
[----:B------:R-:W-:Y:S02]  /*1100*/  ULDC UR4, c[0x0][0x584] ;  /* 0x0001610000047ab9 */ /* 0x000fe40000000800 */
[----:B-1----:R-:W-:-:S07]  /*1110*/  IMAD.U32 R89, RZ, RZ, UR4 ;  /* 0x00000004ff597e24 */ /* 0x002fce000f8e00ff */
.L_x_15:
[----:B------:R-:W-:-:S13]  /*1120*/  LOP3.LUT P0, RZ, R0, 0xff, RZ, 0xc0, !PT ;  /* 0x000000ff00ff7812 */ /* 0x000fda000780c0ff */
[----:B------:R-:W-:Y:S05]  /*1130*/  @!P0 EXIT ;  /* 0x000000000000894d */ /* 0x000fea0003800000 */
[----:B------:R-:W-:Y:S01]  /*1140*/  ULDC UR4, c[0x0][0x28c] ;  /* 0x0000a30000047ab9 */ /* 0x000fe20000000800 */
[----:B------:R-:W-:Y:S01]  /*1150*/  LOP3.LUT R103, R19, 0x1, RZ, 0xfc, !PT ;  /* 0x0000000113677812 */ /* 0x000fe200078efcff */
[----:B------:R-:W-:Y:S01]  /*1160*/  UIADD3 UR4, UR4, 0x3f, URZ ;  /* 0x0000003f04047890 */ /* 0x000fe2000fffe03f */
[----:B------:R-:W-:Y:S01]  /*1170*/  UMOV UR38, URZ ;  /* 0x0000003f00267c82 */ /* 0x000fe20008000000 */
[----:B------:R-:W-:Y:S02]  /*1180*/  UMOV UR39, URZ ;  /* 0x0000003f00277c82 */ /* 0x000fe40008000000 */
[----:B------:R-:W-:-:S04]  /*1190*/  USHF.R.S32.HI UR5, URZ, 0x1f, UR4 ;  /* 0x0000001f3f057899 */ /* 0x000fc80008011404 */
[----:B------:R-:W-:-:S04]  /*11a0*/  ULEA.HI UR5, UR5, UR4, URZ, 0x6 ;  /* 0x0000000405057291 */ /* 0x000fc8000f8f303f */
[----:B------:R-:W-:-:S12]  /*11b0*/  USHF.R.S32.HI UR40, URZ, 0x6, UR5 ;  /* 0x000000063f287899 */ /* 0x000fd80008011405 */
.L_x_162:
[----:B------:R-:W-:Y:S01]  /*11c0*/  LOP3.LUT R0, R18, 0x80, RZ, 0xc0, !PT ;  /* 0x0000008012007812 */ /* 0x000fe200078ec0ff */
[----:B------:R-:W2:Y:S01]  /*11d0*/  S2UR UR7, SR_CgaCtaId ;  /* 0x00000000000779c3 */ /* 0x000ea20000008800 */
[----:B------:R-:W-:Y:S02]  /*11e0*/  UMOV UR6, 0x400 ;  /* 0x0000040000067882 */ /* 0x000fe40000000000 */
[----:B------:R-:W-:-:S06]  /*11f0*/  SHF.R.U32.HI R0, RZ, 0x7, R0 ;  /* 0x00000007ff007819 */ /* 0x000fcc0000011600 */
[----:B---3--:R-:W3:Y:S01]  /*1200*/  SHFL.IDX PT, R0, R0, RZ, 0x1f ;  /* 0x00001fff00007589 */ /* 0x008ee200000e0000 */
[----:B--2---:R-:W-:Y:S01]  /*1210*/  ULEA UR6, UR7, UR6, 0x18 ;  /* 0x0000000607067291 */ /* 0x004fe2000f8ec03f */
[----:B---3--:R-:W-:-:S13]  /*1220*/  R2UR UR4, R0 ;  /* 0x00000000000472ca */ /* 0x008fda00000e0000 */
[----:B------:R-:W-:-:S04]  /*1230*/  ULEA.HI UR5, UR4, UR4, URZ, 0x1 ;  /* 0x0000000404057291 */ /* 0x000fc8000f8f083f */
[----:B------:R-:W-:-:S04]  /*1240*/  ULOP3.LUT UR5, UR5, 0x7fffe, URZ, 0xc0, !UPT ;  /* 0x0007fffe05057892 */ /* 0x000fc8000f8ec03f */
[----:B------:R-:W-:-:S03]  /*1250*/  UIADD3 UR5, UR4, -UR5, URZ ;  /* 0x8000000504057290 */ /* 0x000fc6000fffe03f */
[----:B------:R-:W-:Y:S01]  /*1260*/  ULDC UR4, c[0x0][0x28c] ;  /* 0x0000a30000047ab9 */ /* 0x000fe20000000800 */
[----:B------:R-:W-:Y:S01]  /*1270*/  ULEA UR5, UR5, UR6, 0xd ;  /* 0x0000000605057291 */ /* 0x000fe2000f8e683f */
[----:B------:R-:W-:-:S03]  /*1280*/  ISETP.LT.AND P0, PT, RZ, UR4, PT ;  /* 0x00000004ff007c0c */ /* 0x000fc6000bf01270 */
[----:B------:R-:W-:-:S04]  /*1290*/  UIADD3 UR5, UR5, 0x100, URZ ;  /* 0x0000010005057890 */ /* 0x000fc8000fffe03f */
[----:B------:R-:W-:-:S04]  /*12a0*/  USHF.R.U32.HI UR5, URZ, 0x4, UR5 ;  /* 0x000000043f057899 */ /* 0x000fc80008011605 */
[----:B------:R-:W-:Y:S02]  /*12b0*/  ULOP3.LUT UR41, UR5, 0x3fff, URZ, 0xc0, !UPT ;  /* 0x00003fff05297892 */ /* 0x000fe4000f8ec03f */
[----:B01--45:R-:W-:Y:S10]  /*12c0*/  @P0 BRA `(.L_x_17) ;  /* 0x0000000000400947 */ /* 0x033ff40003800000 */
[----:B------:R-:W-:Y:S01]  /*12d0*/  MOV R0, 0x0 ;  /* 0x0000000000007802 */ /* 0x000fe20000000f00 */
[----:B------:R-:W-:Y:S01]  /*12e0*/  ULDC.64 UR4, c[0x4][0x68] ;  /* 0x01001a0000047ab9 */ /* 0x000fe20000000a00 */
[----:B------:R-:W-:Y:S01]  /*12f0*/  ULDC.64 UR6, c[0x4][0x8] ;  /* 0x0100020000067ab9 */ /* 0x000fe20000000a00 */
[----:B01----:R-:W-:Y:S01]  /*1300*/  IMAD.U32 R4, RZ, RZ, UR4 ;  /* 0x00000004ff047e24 */ /* 0x003fe2000f8e00ff */
[----:B------:R0:W1:Y:S01]  /*1310*/  LDC.64 R14, c[0x4][R0] ;  /* 0x01000000000e7b82 */ /* 0x0000620000000a00 */
[----:B------:R-:W-:Y:S01]  /*1320*/  IMAD.U32 R5, RZ, RZ, UR5 ;  /* 0x00000005ff057e24 */ /* 0x000fe2000f8e00ff */
[----:B------:R-:W-:Y:S01]  /*1330*/  ULDC.64 UR4, c[0x4][0x70] ;  /* 0x01001c0000047ab9 */ /* 0x000fe20000000a00 */
[----:B------:R-:W-:Y:S02]  /*1340*/  IMAD.U32 R10, RZ, RZ, UR6 ;  /* 0x00000006ff0a7e24 */ /* 0x000fe4000f8e00ff */
[----:B------:R-:W-:Y:S02]  /*1350*/  IMAD.U32 R6, RZ, RZ, UR4 ;  /* 0x00000004ff067e24 */ /* 0x000fe4000f8e00ff */
[----:B------:R-:W-:-:S02]  /*1360*/  IMAD.U32 R7, RZ, RZ, UR5 ;  /* 0x00000005ff077e24 */ /* 0x000fc4000f8e00ff */
[----:B------:R-:W-:Y:S02]  /*1370*/  IMAD.U32 R11, RZ, RZ, UR7 ;  /* 0x00000007ff0b7e24 */ /* 0x000fe4000f8e00ff */
[----:B------:R-:W-:Y:S02]  /*1380*/  IMAD.MOV.U32 R8, RZ, RZ, 0x1e1 ;  /* 0x000001e1ff087424 */ /* 0x000fe400078e00ff */
[----:B------:R-:W-:Y:S02]  /*1390*/  IMAD.MOV.U32 R12, RZ, RZ, 0x1 ;  /* 0x00000001ff0c7424 */ /* 0x000fe400078e00ff */
[----:B0-----:R-:W-:-:S07]  /*13a0*/  IMAD.MOV.U32 R13, RZ, RZ, RZ ;  /* 0x000000ffff0d7224 */ /* 0x001fce00078e00ff */
[----:B------:R-:W-:-:S07]  /*13b0*/  LEPC R20, `(.L_x_17) ;  /* 0x000000001014794e */ /* 0x000fce0000000000 */
[----:B-1---5:R-:W-:Y:S05]  /*13c0*/  CALL.ABS.NOINC R14 ;  /* 0x000000000e007343 */ /* 0x022fea0003c00000 */
.L_x_17:
[----:B------:R-:W-:-:S13]  /*13d0*/  ISETP.NE.AND P0, PT, R103, 0x3, PT ;  /* 0x000000036700780c */ /* 0x000fda0003f05270 */
[----:B------:R-:W-:Y:S05]  /*13e0*/  @!P0 BRA `(.L_x_18) ;  /* 0x0000000000048947 */ /* 0x000fea0003800000 */
[----:B------:R-:W-:Y:S01]  /*13f0*/  BPT.TRAP 0x1 ;  /* 0x000000040000795c */ /* 0x000fe20000300000 */
.L_x_18:
[----:B------:R-:W2:Y:S01]  /*1400*/  S2UR UR5, SR_CgaCtaId ;  /* 0x00000000000579c3 */ /* 0x000ea20000008800 */
[----:B------:R-:W-:Y:S01]  /*1410*/  UMOV UR4, 0x400 ;  /* 0x0000040000047882 */ /* 0x000fe20000000000 */
[----:B------:R-:W-:Y:S02]  /*1420*/  IMAD.U32 R0, RZ, RZ, UR38 ;  /* 0x00000026ff007e24 */ /* 0x000fe4000f8e00ff */
[----:B------:R-:W-:-:S03]  /*1430*/  IMAD.U32 R3, RZ, RZ, UR39 ;  /* 0x00000027ff037e24 */ /* 0x000fc6000f8e00ff */
[----:B------:R-:W-:Y:S01]  /*1440*/  SHF.L.U32 R0, R0, 0x1f, RZ ;  /* 0x0000001f00007819 */ /* 0x000fe200000006ff */
[----:B--2---:R-:W-:-:S06]  /*1450*/  ULEA UR4, UR5, UR4, 0x18 ;  /* 0x0000000405047291 */ /* 0x004fcc000f8ec03f */
[----:B------:R-:W-:-:S04]  /*1460*/  IMAD.U32 R6, RZ, RZ, UR4 ;  /* 0x00000004ff067e24 */ /* 0x000fc8000f8e00ff */
[----:B------:R-:W-:-:S04]  /*1470*/  IMAD R3, R3, 0x8, R6 ;  /* 0x0000000803037824 */ /* 0x000fc800078e0206 */
[----:B------:R2:W3:Y:S01]  /*1480*/  SYNCS.PHASECHK.TRANS64.TRYWAIT P1, [R3+URZ], R0 ;  /* 0x00000000030075a7 */ /* 0x0004e2000802017f */
[----:B------:R-:W-:Y:S05]  /*1490*/  @!P0 BRA `(.L_x_19) ;  /* 0x0000000000048947 */ /* 0x000fea0003800000 */
[----:B------:R-:W-:Y:S01]  /*14a0*/  BPT.TRAP 0x1 ;  /* 0x000000040000795c */ /* 0x000fe20000300000 */
.L_x_19:
[----:B---3--:R-:W-:Y:S05]  /*14b0*/  @P1 BRA `(.L_x_20) ;  /* 0x0000000000081947 */ /* 0x008fea0003800000 */
[----:B------:R-:W3:Y:S02]  /*14c0*/  SYNCS.PHASECHK.TRANS64.TRYWAIT P1, [R3+URZ], R0 ;  /* 0x00000000030075a7 */ /* 0x000ee4000802017f */
[----:B---3--:R-:W-:Y:S05]  /*14d0*/  @!P1 BRA `(.L_x_21) ;  /* 0x0000007400c49947 */ /* 0x008fea0003800000 */
.L_x_20:
[----:B------:R-:W-:-:S04]  /*14e0*/  UISETP.LT.AND UP0, UPT, UR40, 0x1, UPT ;  /* 0x000000012800788c */ /* 0x000fc8000bf01270 */
[----:B------:R-:W-:-:S06]  /*14f0*/  USEL UR4, UR40, 0x1, UP0 ;  /* 0x0000000128047887 */ /* 0x000fcc0008000000 */
[----:B--23--:R-:W-:Y:S01]  /*1500*/  IMAD.U32 R0, RZ, RZ, UR4 ;  /* 0x00000004ff007e24 */ /* 0x00cfe2000f8e00ff */
[----:B------:R-:W-:Y:S05]  /*1510*/  WARPSYNC.ALL ;  /* 0x0000000000007948 */ /* 0x000fea0003800000 */
[----:B------:R-:W-:-:S04]  /*1520*/  IADD3 R0, -R0, UR40, RZ ;  /* 0x0000002800007c10 */ /* 0x000fc8000fffe1ff */
[----:B------:R-:W-:Y:S02]  /*1530*/  ISETP.GE.AND P1, PT, R0, 0x1, PT ;  /* 0x000000010000780c */ /* 0x000fe40003f26270 */
[----:B------:R-:W-:Y:S01]  /*1540*/  R2UR UR4, R6 ;  /* 0x00000000060472ca */ /* 0x000fe200000e0000 */
[----:B------:R-:W-:Y:S01]  /*1550*/  WARPGROUP.ARRIVE ;  /* 0x00000000000079c5 */ /* 0x000fe20000000000 */
[----:B------:R-:W-:Y:S01]  /*1560*/  UMOV UR9, 0x40000040 ;  /* 0x4000004000097882 */ /* 0x000fe20000000000 */
[----:B------:R-:W-:-:S10]  /*1570*/  UMOV UR11, 0x40000040 ;  /* 0x40000040000b7882 */ /* 0x000fd40000000000 */
[----:B------:R-:W-:-:S04]  /*1580*/  UIADD3 UR4, UR4, 0x28100, URZ ;  /* 0x0002810004047890 */ /* 0x000fc8000fffe03f */
[----:B------:R-:W-:-:S04]  /*1590*/  USHF.R.U32.HI UR4, URZ, 0x4, UR4 ;  /* 0x000000043f047899 */ /* 0x000fc80008011604 */
[----:B------:R-:W-:Y:S02]  /*15a0*/  ULOP3.LUT UR5, UR4, 0x3fff, URZ, 0xc0, !UPT ;  /* 0x00003fff04057892 */ /* 0x000fe4000f8ec03f */
[----:B------:R-:W-:Y:S02]  /*15b0*/  ULOP3.LUT UR4, UR41, 0x10000, URZ, 0xfc, !UPT ;  /* 0x0001000029047892 */ /* 0x000fe4000f8efc3f */
[----:B------:R-:W-:Y:S02]  /*15c0*/  ULOP3.LUT UR5, UR5, 0x10000, URZ, 0xfc, !UPT ;  /* 0x0001000005057892 */ /* 0x000fe4000f8efc3f */
[----:B------:R-:W-:Y:S02]  /*15d0*/  ULEA UR7, UR39, UR4, 0xb ;  /* 0x0000000427077291 */ /* 0x000fe4000f8e583f */
[----:B------:R-:W-:Y:S02]  /*15e0*/  ULEA UR6, UR39, UR5, 0x9 ;  /* 0x0000000527067291 */ /* 0x000fe4000f8e483f */
[----:B------:R-:W-:-:S03]  /*15f0*/  UIADD3 UR12, UR7, 0x400, URZ ;  /* 0x00000400070c7890 */ /* 0x000fc6000fffe03f */
[----:B------:R-:W-:Y:S02]  /*1600*/  UMOV UR8, UR7 ;  /* 0x0000000700087c82 */ /* 0x000fe40008000000 */
[----:B------:R-:W-:Y:S02]  /*1610*/  UMOV UR10, UR6 ;  /* 0x00000006000a7c82 */ /* 0x000fe40008000000 */
[----:B------:R-:W-:Y:S01]  /*1620*/  HGMMA.64x64x16.F32 R56, gdesc[UR8], RZ, !UPT, gsb0 ;  /* 0x00e00000083879f0 */ /* 0x000fe2000c0008ff */
[----:B------:R-:W-:Y:S01]  /*1630*/  UMOV UR8, UR12 ;  /* 0x0000000c00087c82 */ /* 0x000fe20008000000 */
[----:B------:R-:W-:Y:S01]  /*1640*/  UMOV UR9, 0x40000040 ;  /* 0x4000004000097882 */ /* 0x000fe20000000000 */
[----:B------:R-:W-:Y:S01]  /*1650*/  UIADD3 UR12, UR7, 0x402, URZ ;  /* 0x00000402070c7890 */ /* 0x000fe2000fffe03f */
[----:B------:R-:W-:Y:S02]  /*1660*/  WARPGROUP.DEPBAR.LE gsb0, 0x0 ;  /* 0x00008000000079c5 */ /* 0x000fe40000010000 */
[----:B------:R-:W-:-:S06]  /*1670*/  WARPGROUP.ARRIVE ;  /* 0x00000000000079c5 */ /* 0x000fcc0000000000 */
[----:B------:R-:W-:Y:S01]  /*1680*/  HGMMA.64x64x16.F32 R24, gdesc[UR8], RZ, !UPT, gsb0 ;  /* 0x00e00000081879f0 */ /* 0x000fe2000c0008ff */
[----:B------:R-:W-:Y:S02]  /*1690*/  UIADD3 UR8, UR7, 0x2, URZ ;  /* 0x0000000207087890 */ /* 0x000fe4000fffe03f */
[----:B------:R-:W-:Y:S01]  /*16a0*/  UIADD3 UR10, UR6, 0x2, URZ ;  /* 0x00000002060a7890 */ /* 0x000fe2000fffe03f */
[----:B------:R-:W-:Y:S01]  /*16b0*/  UMOV UR9, 0x40000040 ;  /* 0x4000004000097882 */ /* 0x000fe20000000000 */
[----:B------:R-:W-:Y:S01]  /*16c0*/  UMOV UR11, 0x40000040 ;  /* 0x40000040000b7882 */ /* 0x000fe20000000000 */
[----:B------:R-:W-:Y:S02]  /*16d0*/  WARPGROUP.DEPBAR.LE gsb0, 0x0 ;  /* 0x00008000000079c5 */ /* 0x000fe40000010000 */
[----:B------:R-:W-:-:S06]  /*16e0*/  WARPGROUP.ARRIVE ;  /* 0x00000000000079c5 */ /* 0x000fcc0000000000 */
[----:B------:R-:W-:Y:S01]  /*16f0*/  HGMMA.64x64x16.F32 R56, gdesc[UR8], R56, gsb0 ;  /* 0x00e00000083879f0 */ /* 0x000fe20008000838 */
[----:B------:R-:W-:Y:S01]  /*1700*/  UMOV UR8, UR12 ;  /* 0x0000000c00087c82 */ /* 0x000fe20008000000 */
[----:B------:R-:W-:Y:S01]  /*1710*/  UMOV UR9, 0x40000040 ;  /* 0x4000004000097882 */ /* 0x000fe20000000000 */
[----:B------:R-:W-:Y:S01]  /*1720*/  UIADD3 UR12, UR7, 0x404, URZ ;  /* 0x00000404070c7890 */ /* 0x000fe2000fffe03f */
[----:B------:R-:W-:Y:S02]  /*1730*/  WARPGROUP.DEPBAR.LE gsb0, 0x0 ;  /* 0x00008000000079c5 */ /* 0x000fe40000010000 */
[----:B------:R-:W-:-:S06]  /*1740*/  WARPGROUP.ARRIVE ;  /* 0x00000000000079c5 */ /* 0x000fcc0000000000 */
[----:B------:R-:W-:Y:S01]  /*1750*/  HGMMA.64x64x16.F32 R24, gdesc[UR8], R24, gsb0 ;  /* 0x00e00000081879f0 */ /* 0x000fe20008000818 */
        /* <DEDUP_REMOVED lines=9> */
[----:B------:R-:W-:Y:S02]  /*17f0*/  WARPGROUP.DEPBAR.LE gsb0, 0x0 ;  /* 0x00008000000079c5 */ /* 0x000fe40000010000 */
[----:B------:R-:W-:-:S06]  /*1800*/  WARPGROUP.ARRIVE ;  /* 0x00000000000079c5 */ /* 0x000fcc0000000000 */
[----:B------:R-:W-:Y:S01]  /*1810*/  HGMMA.64x64x16.F32 R24, gdesc[UR8], R24, gsb0 ;  /* 0x00e00000081879f0 */ /* 0x000fe20008000818 */
[----:B------:R-:W-:Y:S02]  /*1820*/  UIADD3 UR8, UR7, 0x6, URZ ;  /* 0x0000000607087890 */ /* 0x000fe4000fffe03f */
[----:B------:R-:W-:Y:S01]  /*1830*/  UIADD3 UR10, UR6, 0x6, URZ ;  /* 0x00000006060a7890 */ /* 0x000fe2000fffe03f */
[----:B------:R-:W-:Y:S01]  /*1840*/  UMOV UR9, 0x40000040 ;  /* 0x4000004000097882 */ /* 0x000fe20000000000 */
[----:B------:R-:W-:Y:S01]  /*1850*/  UMOV UR11, 0x40000040 ;  /* 0x40000040000b7882 */ /* 0x000fe20000000000 */
[----:B------:R-:W-:Y:S01]  /*1860*/  UIADD3 UR7, UR7, 0x406, URZ ;  /* 0x0000040607077890 */ /* 0x000fe2000fffe03f */
[----:B------:R-:W-:Y:S02]  /*1870*/  WARPGROUP.DEPBAR.LE gsb0, 0x0 ;  /* 0x00008000000079c5 */ /* 0x000fe40000010000 */
[----:B------:R-:W-:-:S06]  /*1880*/  WARPGROUP.ARRIVE ;  /* 0x00000000000079c5 */ /* 0x000fcc0000000000 */
[----:B------:R-:W-:Y:S01]  /*1890*/  HGMMA.64x64x16.F32 R56, gdesc[UR8], R56, gsb0 ;  /* 0x00e00000083879f0 */ /* 0x000fe20008000838 */
[----:B------:R-:W-:Y:S01]  /*18a0*/  UMOV UR8, UR7 ;  /* 0x0000000700087c82 */ /* 0x000fe20008000000 */
[----:B------:R-:W-:Y:S01]  /*18b0*/  UMOV UR9, 0x40000040 ;  /* 0x4000004000097882 */ /* 0x000fe20000000000 */
[----:B------:R-:W-:Y:S02]  /*18c0*/  WARPGROUP.DEPBAR.LE gsb0, 0x0 ;  /* 0x00008000000079c5 */ /* 0x000fe40000010000 */
[----:B------:R-:W-:-:S06]  /*18d0*/  WARPGROUP.ARRIVE ;  /* 0x00000000000079c5 */ /* 0x000fcc0000000000 */
[----:B------:R-:W-:Y:S03]  /*18e0*/  HGMMA.64x64x16.F32 R24, gdesc[UR8], R24, gsb0 ;  /* 0x00e00000081879f0 */ /* 0x000fe60008000818 */
[----:B------:R-:W-:Y:S02]  /*18f0*/  WARPGROUP.DEPBAR.LE gsb0, 0x0 ;  /* 0x00008000000079c5 */ /* 0x000fe40000010000 */
[----:B------:R-:W-:Y:S05]  /*1900*/  @!P1 BRA `(.L_x_22) ;  /* 0x0000000400849947 */ /* 0x000fea0003800000 */
[----:B------:R-:W-:Y:S02]  /*1910*/  UIADD3 UR6, UR39, 0x1, URZ ;  /* 0x0000000127067890 */ /* 0x000fe4000fffe03f */
[----:B------:R-:W-:Y:S02]  /*1920*/  IMAD.U32 R3, RZ, RZ, UR39 ;  /* 0x00000027ff037e24 */ /* 0x000fe4000f8e00ff */
[----:B------:R-:W-:-:S04]  /*1930*/  UISETP.NE.AND UP0, UPT, UR6, 0x5, UPT ;  /* 0x000000050600788c */ /* 0x000fc8000bf05270 */
[----:B------:R-:W-:Y:S02]  /*1940*/  USEL UR7, URZ, 0x1, UP0 ;  /* 0x000000013f077887 */ /* 0x000fe40008000000 */
[----:B------:R-:W-:Y:S02]  /*1950*/  USEL UR6, UR6, URZ, UP0 ;  /* 0x0000003f06067287 */ /* 0x000fe40008000000 */
[----:B------:R-:W-:-:S06]  /*1960*/  ULOP3.LUT UR7, UR38, UR7, URZ, 0x3c, !UPT ;  /* 0x0000000726077292 */ /* 0x000fcc000f8e3c3f */
[----:B------:R-:W-:-:S07]  /*1970*/  IMAD.U32 R7, RZ, RZ, UR7 ;  /* 0x00000007ff077e24 */ /* 0x000fce000f8e00ff */
.L_x_29:
[----:B------:R-:W-:Y:S05]  /*1980*/  @!P0 BRA `(.L_x_23) ;  /* 0x0000000000048947 */ /* 0x000fea0003800000 */
[----:B------:R-:W-:Y:S01]  /*1990*/  BPT.TRAP 0x1 ;  /* 0x000000040000795c */ /* 0x000fe20000300000 */
.L_x_23:
[----:B------:R-:W2:Y:S01]  /*19a0*/  S2UR UR8, SR_CgaCtaId ;  /* 0x00000000000879c3 */ /* 0x000ea20000008800 */
[----:B------:R-:W-:Y:S01]  /*19b0*/  UMOV UR7, 0x400 ;  /* 0x0000040000077882 */ /* 0x000fe20000000000 */
[----:B01----:R-:W-:Y:S01]  /*19c0*/  IMAD.U32 R5, RZ, RZ, UR6 ;  /* 0x00000006ff057e24 */ /* 0x003fe2000f8e00ff */
[----:B------:R-:W-:Y:S01]  /*19d0*/  SHF.L.U32 R4, R7, 0x1f, RZ ;  /* 0x0000001f07047819 */ /* 0x000fe200000006ff */
[----:B--2---:R-:W-:-:S06]  /*19e0*/  ULEA UR7, UR8, UR7, 0x18 ;  /* 0x0000000708077291 */ /* 0x004fcc000f8ec03f */
[----:B------:R-:W-:-:S04]  /*19f0*/  IMAD.U32 R6, RZ, RZ, UR7 ;  /* 0x00000007ff067e24 */ /* 0x000fc8000f8e00ff */
[----:B------:R-:W-:-:S04]  /*1a00*/  IMAD R5, R5, 0x8, R6 ;  /* 0x0000000805057824 */ /* 0x000fc800078e0206 */
[----:B------:R0:W1:Y:S01]  /*1a10*/  SYNCS.PHASECHK.TRANS64.TRYWAIT P1, [R5+URZ], R4 ;  /* 0x00000004050075a7 */ /* 0x000062000802017f */
[----:B------:R-:W-:Y:S05]  /*1a20*/  @!P0 BRA `(.L_x_24) ;  /* 0x0000000000048947 */ /* 0x000fea0003800000 */
[----:B------:R-:W-:Y:S01]  /*1a30*/  BPT.TRAP 0x1 ;  /* 0x000000040000795c */ /* 0x000fe20000300000 */
.L_x_24:
[----:B-1----:R-:W-:Y:S05]  /*1a40*/  @P1 BRA `(.L_x_25) ;  /* 0x0000000000081947 */ /* 0x002fea0003800000 */
[----:B------:R-:W1:Y:S02]  /*1a50*/  SYNCS.PHASECHK.TRANS64.TRYWAIT P1, [R5+URZ], R4 ;  /* 0x00000004050075a7 */ /* 0x000e64000802017f */
[----:B-1----:R-:W-:Y:S05]  /*1a60*/  @!P1 BRA `(.L_x_26) ;  /* 0x0000007000749947 */ /* 0x002fea0003800000 */
.L_x_25:
[----:B------:R-:W-:Y:S01]  /*1a70*/  ULEA UR7, UR6, UR5, 0x9 ;  /* 0x0000000506077291 */ /* 0x000fe2000f8e483f */
[----:B------:R-:W-:Y:S01]  /*1a80*/  WARPGROUP.ARRIVE ;  /* 0x00000000000079c5 */ /* 0x000fe20000000000 */
[----:B------:R-:W-:Y:S01]  /*1a90*/  ULEA UR12, UR6, UR4, 0xb ;  /* 0x00000004060c7291 */ /* 0x000fe2000f8e583f */
[----:B------:R-:W-:Y:S01]  /*1aa0*/  UMOV UR11, 0x40000040 ;  /* 0x40000040000b7882 */ /* 0x000fe20000000000 */
[----:B------:R-:W-:Y:S02]  /*1ab0*/  UMOV UR9, 0x40000040 ;  /* 0x4000004000097882 */ /* 0x000fe40000000000 */
[----:B------:R-:W-:Y:S01]  /*1ac0*/  UIADD3 UR13, UR12, 0x400, URZ ;  /* 0x000004000c0d7890 */ /* 0x000fe2000fffe03f */
[----:B------:R-:W-:Y:S02]  /*1ad0*/  UMOV UR10, UR7 ;  /* 0x00000007000a7c82 */ /* 0x000fe40008000000 */
[----:B------:R-:W-:Y:S02]  /*1ae0*/  UMOV UR8, UR12 ;  /* 0x0000000c00087c82 */ /* 0x000fe40008000000 */
[----:B------:R-:W-:Y:S01]  /*1af0*/  HGMMA.64x64x16.F32 R56, gdesc[UR8], R56, gsb0 ;  /* 0x00e00000083879f0 */ /* 0x000fe20008000838 */
[----:B------:R-:W-:Y:S01]  /*1b00*/  UMOV UR9, 0x40000040 ;  /* 0x4000004000097882 */ /* 0x000fe20000000000 */
[----:B------:R-:W-:Y:S01]  /*1b10*/  UMOV UR8, UR13 ;  /* 0x0000000d00087c82 */ /* 0x000fe20008000000 */
[----:B------:R-:W-:Y:S01]  /*1b20*/  UIADD3 UR13, UR12, 0x402, URZ ;  /* 0x000004020c0d7890 */ /* 0x000fe2000fffe03f */
[----:B------:R-:W-:-:S02]  /*1b30*/  WARPGROUP.DEPBAR.LE gsb0, 0x0 ;  /* 0x00008000000079c5 */ /* 0x000fc40000010000 */
        /* <DEDUP_REMOVED lines=42> */
[----:B------:R-:W-:Y:S01]  /*1de0*/  BPT.TRAP 0x1 ;  /* 0x000000040000795c */ /* 0x000fe20000300000 */
.L_x_27:
[----:B------:R-:W-:-:S13]  /*1df0*/  ISETP.NE.AND P1, PT, R102, RZ, PT ;  /* 0x000000ff6600720c */ /* 0x000fda0003f25270 */
[----:B01----:R-:W-:-:S04]  /*1e00*/  @P1 IMAD R4, R3, 0x8, R6 ;  /* 0x0000000803041824 */ /* 0x003fc800078e0206 */
[----:B------:R-:W-:-:S05]  /*1e10*/  @P1 VIADD R5, R4, 0x28 ;  /* 0x0000002804051836 */ /* 0x000fca0000000000 */
[----:B------:R-:W-:-:S04]  /*1e20*/  @P1 PRMT R5, R22, 0x654, R5 ;  /* 0x0000065416051816 */ /* 0x000fc80000000005 */
[----:B------:R0:W-:Y:S01]  /*1e30*/  @P1 SYNCS.ARRIVE.TRANS64.RED.A1T0 RZ, [R5+URZ], RZ ;  /* 0x000000ff05ff19a7 */ /* 0x0001e2000810043f */
[----:B------:R-:W-:-:S13]  /*1e40*/  ISETP.GT.U32.AND P1, PT, R19, 0x1, PT ;  /* 0x000000011300780c */ /* 0x000fda0003f24070 */
[----:B0-----:R-:W-:Y:S05]  /*1e50*/  @P1 BRA `(.L_x_28) ;  /* 0x0000000000041947 */ /* 0x001fea0003800000 */
[----:B------:R-:W-:Y:S01]  /*1e60*/  BPT.TRAP 0x1 ;  /* 0x000000040000795c */ /* 0x000fe20000300000 */
.L_x_28:
[----:B------:R-:W-:Y:S01]  /*1e70*/  UIADD3 UR6, UR6, 0x1, URZ ;  /* 0x0000000106067890 */ /* 0x000fe2000fffe03f */
[C---:B------:R-:W-:Y:S01]  /*1e80*/  ISETP.GT.AND P2, PT, R0.reuse, 0x1, PT ;  /* 0x000000010000780c */ /* 0x040fe20003f44270 */
[----:B------:R-:W-:Y:S02]  /*1e90*/  VIADD R3, R3, 0x1 ;  /* 0x0000000103037836 */ /* 0x000fe40000000000 */
[----:B------:R-:W-:Y:S01]  /*1ea0*/  UISETP.NE.AND UP0, UPT, UR6, 0x5, UPT ;  /* 0x000000050600788c */ /* 0x000fe2000bf05270 */
[----:B------:R-:W-:Y:S02]  /*1eb0*/  VIADD R0, R0, 0xffffffff ;  /* 0xffffffff00007836 */ /* 0x000fe40000000000 */
[C---:B------:R-:W-:Y:S01]  /*1ec0*/  ISETP.NE.AND P1, PT, R3.reuse, 0x5, PT ;  /* 0x000000050300780c */ /* 0x040fe20003f25270 */
[----:B------:R-:W-:Y:S02]  /*1ed0*/  USEL UR7, URZ, 0x1, UP0 ;  /* 0x000000013f077887 */ /* 0x000fe40008000000 */
[----:B------:R-:W-:Y:S01]  /*1ee0*/  USEL UR6, UR6, URZ, UP0 ;  /* 0x0000003f06067287 */ /* 0x000fe20008000000 */
[----:B------:R-:W-:-:S03]  /*1ef0*/  SEL R3, R3, RZ, P1 ;  /* 0x000000ff03037207 */ /* 0x000fc60000800000 */
[----:B------:R-:W-:Y:S01]  /*1f00*/  LOP3.LUT R7, R7, UR7, RZ, 0x3c, !PT ;  /* 0x0000000707077c12 */ /* 0x000fe2000f8e3cff */
[----:B------:R-:W-:Y:S07]  /*1f10*/  @P2 BRA `(.L_x_29) ;  /* 0xfffffff800982947 */ /* 0x000fee000383ffff */
.L_x_22:
[----:B------:R-:W2:Y:S02]  /*1f20*/  LDC R0, c[0x0][0x28c] ;  /* 0x0000a300ff007b82 */ /* 0x000ea40000000800 */
[----:B--2---:R-:W-:-:S13]  /*1f30*/  ISETP.GE.AND P1, PT, R0, 0x1, PT ;  /* 0x000000010000780c */ /* 0x004fda0003f26270 */
[----:B------:R-:W-:Y:S05]  /*1f40*/  @!P1 BRA `(.L_x_30) ;  /* 0x0000000000509947 */ /* 0x000fea0003800000 */
[----:B------:R-:W-:Y:S05]  /*1f50*/  @!P0 BRA `(.L_x_31) ;  /* 0x0000000000048947 */ /* 0x000fea0003800000 */
[----:B------:R-:W-:Y:S01]  /*1f60*/  BPT.TRAP 0x1 ;  /* 0x000000040000795c */ /* 0x000fe20000300000 */
.L_x_31:
[----:B------:R-:W-:Y:S01]  /*1f70*/  ISETP.NE.AND P1, PT, R102, RZ, PT ;  /* 0x000000ff6600720c */ /* 0x000fe20003f25270 */
[----:B------:R-:W-:Y:S01]  /*1f80*/  BSSY B0, `(.L_x_32) ;  /* 0x000000e000007945 */ /* 0x000fe20003800000 */
[----:B------:R-:W-:-:S11]  /*1f90*/  ISETP.GT.U32.AND P0, PT, R19, 0x1, PT ;  /* 0x000000011300780c */ /* 0x000fd60003f04070 */
[----:B------:R-:W-:Y:S05]  /*1fa0*/  @!P1 BRA `(.L_x_33) ;  /* 0x00000000002c9947 */ /* 0x000fea0003800000 */
[----:B------:R-:W-:-:S04]  /*1fb0*/  UISETP.LT.AND UP0, UPT, UR40, 0x1, UPT ;  /* 0x000000012800788c */ /* 0x000fc8000bf01270 */
[----:B------:R-:W-:-:S04]  /*1fc0*/  USEL UR6, UR40, 0x1, UP0 ;  /* 0x0000000128067887 */ /* 0x000fc80008000000 */
[----:B------:R-:W-:-:S04]  /*1fd0*/  UIADD3 UR6, UR39, UR40, -UR6 ;  /* 0x0000002827067290 */ /* 0x000fc8000fffe806 */
[----:B------:R-:W-:-:S04]  /*1fe0*/  UIMAD.WIDE.U32 UR4, UR6, -0x33333333, URZ ;  /* 0xcccccccd060478a5 */ /* 0x000fc8000f8e003f */
[----:B------:R-:W-:-:S04]  /*1ff0*/  USHF.R.U32.HI UR4, URZ, 0x2, UR5 ;  /* 0x000000023f047899 */ /* 0x000fc80008011605 */
[----:B------:R-:W-:-:S06]  /*2000*/  UIMAD UR6, UR4, -0x5, UR6 ;  /* 0xfffffffb040678a4 */ /* 0x000fcc000f8e0206 */
[----:B------:R-:W-:-:S04]  /*2010*/  IMAD.U32 R3, RZ, RZ, UR6 ;  /* 0x00000006ff037e24 */ /* 0x000fc8000f8e00ff */
[----:B------:R-:W-:-:S04]  /*2020*/  IMAD R0, R3, 0x8, R6 ;  /* 0x0000000803007824 */ /* 0x000fc800078e0206 */
[----:B------:R-:W-:-:S05]  /*2030*/  VIADD R3, R0, 0x28 ;  /* 0x0000002800037836 */ /* 0x000fca0000000000 */
[----:B------:R-:W-:-:S04]  /*2040*/  PRMT R3, R22, 0x654, R3 ;  /* 0x0000065416037816 */ /* 0x000fc80000000003 */
[----:B------:R2:W-:Y:S03]  /*2050*/  SYNCS.ARRIVE.TRANS64.RED.A1T0 RZ, [R3+URZ], RZ ;  /* 0x000000ff03ff79a7 */ /* 0x0005e6000810043f */
.L_x_33:
[----:B------:R-:W-:Y:S05]  /*2060*/  BSYNC B0 ;  /* 0x0000000000007941 */ /* 0x000fea0003800000 */
.L_x_32:
[----:B------:R-:W-:Y:S05]  /*2070*/  @P0 BRA `(.L_x_30) ;  /* 0x0000000000040947 */ /* 0x000fea0003800000 */
[----:B------:R-:W-:Y:S01]  /*2080*/  BPT.TRAP 0x1 ;  /* 0x000000040000795c */ /* 0x000fe20000300000 */
.L_x_30:
[----:B------:R-:W3:Y:S01]  /*2090*/  LDC R6, c[0x0][0x288] ;  /* 0x0000a200ff067b82 */ /* 0x000ee20000000800 */
[--C-:B------:R-:W-:Y:S01]  /*20a0*/  SHF.R.U32.HI R0, RZ, 0x2, R18.reuse ;  /* 0x00000002ff007819 */ /* 0x100fe20000011612 */
[----:B------:R-:W-:Y:S01]  /*20b0*/  IMAD.SHL.U32 R11, R90, 0x40, RZ ;  /* 0x000000405a0b7824 */ /* 0x000fe200078e00ff */
[----:B01----:R-:W-:Y:S01]  /*20c0*/  SHF.R.U32.HI R5, RZ, 0x7, R18 ;  /* 0x00000007ff057819 */ /* 0x003fe20000011612 */
[----:B------:R-:W-:Y:S01]  /*20d0*/  UIADD3 UR39, UR40, UR39, URZ ;  /* 0x0000002728277290 */ /* 0x000fe2000fffe03f */
[----:B--2---:R-:W-:Y:S01]  /*20e0*/  LOP3.LUT R3, R0, 0x7, RZ, 0xc0, !PT ;  /* 0x0000000700037812 */ /* 0x004fe200078ec0ff */
[----:B------:R-:W-:Y:S01]  /*20f0*/  ULDC UR7, c[0x0][0x284] ;  /* 0x0000a10000077ab9 */ /* 0x000fe20000000800 */
[----:B------:R-:W-:Y:S01]  /*2100*/  LOP3.LUT R0, R5, 0x1, RZ, 0xc0, !PT ;  /* 0x0000000105007812 */ /* 0x000fe200078ec0ff */
[----:B------:R-:W-:Y:S01]  /*2110*/  UISETP.GT.U32.AND UP0, UPT, UR39, 0x4, UPT ;  /* 0x000000042700788c */ /* 0x000fe2000bf04070 */
[C---:B------:R-:W-:Y:S01]  /*2120*/  LOP3.LUT R4, R18.reuse, 0x60, RZ, 0xc0, !PT ;  /* 0x0000006012047812 */ /* 0x040fe200078ec0ff */
[----:B------:R-:W-:Y:S01]  /*2130*/  UISETP.GE.U32.AND UP1, UPT, UR40, 0x5, UPT ;  /* 0x000000052800788c */ /* 0x000fe2000bf26070 */
[----:B------:R-:W-:Y:S01]  /*2140*/  LOP3.LUT R5, R18, 0x3, RZ, 0xc0, !PT ;  /* 0x0000000312057812 */ /* 0x000fe200078ec0ff */
[----:B------:R-:W-:Y:S01]  /*2150*/  IMAD.SHL.U32 R8, R0, 0x40, RZ ;  /* 0x0000004000087824 */ /* 0x000fe200078e00ff */
[----:B------:R-:W-:Y:S01]  /*2160*/  SHF.R.U32.HI R4, RZ, 0x1, R4 ;  /* 0x00000001ff047819 */ /* 0x000fe20000011604 */
[----:B------:R-:W-:Y:S01]  /*2170*/  UISETP.LT.U32.AND UP0, UPT, UR40, 0x5, UP0 ;  /* 0x000000052800788c */ /* 0x000fe20008701070 */
[----:B------:R-:W-:Y:S01]  /*2180*/  SHF.R.S32.HI R15, RZ, 0x1f, R23 ;  /* 0x0000001fff0f7819 */ /* 0x000fe20000011417 */
[----:B------:R-:W-:Y:S01]  /*2190*/  ULDC.64 UR8, c[0x0][0x5d0] ;  /* 0x0001740000087ab9 */ /* 0x000fe20000000a00 */
[--C-:B------:R-:W-:Y:S01]  /*21a0*/  IADD3 R7, RZ, -R4, -R3.reuse ;  /* 0x80000004ff077210 */ /* 0x100fe20007ffe803 */
[----:B------:R-:W-:Y:S01]  /*21b0*/  UIMAD.WIDE.U32 UR4, UR39, -0x33333333, URZ ;  /* 0xcccccccd270478a5 */ /* 0x000fe2000f8e003f */
[----:B------:R-:W-:Y:S01]  /*21c0*/  LOP3.LUT R3, R8, 0x40, R3, 0xe2, !PT ;  /* 0x0000004008037812 */ /* 0x000fe200078ee203 */
[----:B------:R-:W-:Y:S01]  /*21d0*/  IMAD.SHL.U32 R8, R18, 0x2, RZ ;  /* 0x0000000212087824 */ /* 0x000fe200078e00ff */
[----:B------:R-:W-:Y:S01]  /*21e0*/  USEL UR6, URZ, 0x1, !UP0 ;  /* 0x000000013f067887 */ /* 0x000fe2000c000000 */
[----:B------:R-:W-:Y:S01]  /*21f0*/  IMAD R0, R0, -0x40, R7 ;  /* 0xffffffc000007824 */ /* 0x000fe200078e0207 */
[----:B------:R-:W-:Y:S01]  /*2200*/  USHF.R.U32.HI UR4, URZ, 0x2, UR5 ;  /* 0x000000023f047899 */ /* 0x000fe20008011605 */
[----:B---3--:R-:W-:Y:S01]  /*2210*/  IMAD R10, R5, -0x2, R6 ;  /* 0xfffffffe050a7824 */ /* 0x008fe200078e0206 */
[C---:B------:R-:W-:Y:S01]  /*2220*/  ISETP.GE.AND P0, PT, R11.reuse, R6, PT ;  /* 0x000000060b00720c */ /* 0x040fe20003f06270 */
[C---:B------:R-:W-:Y:S01]  /*2230*/  IMAD.SHL.U32 R5, R98.reuse, 0x100, RZ ;  /* 0x0000010062057824 */ /* 0x040fe200078e00ff */
[----:B------:R-:W-:Y:S01]  /*2240*/  LOP3.LUT R8, R11, 0x6, R8, 0xf8, !PT ;  /* 0x000000060b087812 */ /* 0x000fe200078ef808 */
[----:B------:R-:W-:Y:S01]  /*2250*/  IMAD R6, R15, UR8, RZ ;  /* 0x000000080f067c24 */ /* 0x000fe2000f8e02ff */
[----:B------:R-:W-:Y:S01]  /*2260*/  ULOP3.LUT UR38, UR38, UR6, URZ, 0x3c, !UPT ;  /* 0x0000000626267292 */ /* 0x000fe2000f8e3c3f */
[----:B------:R-:W-:Y:S01]  /*2270*/  IMAD.WIDE R98, R98, 0x100, RZ ;  /* 0x0000010062627825 */ /* 0x000fe200078e02ff */
[----:B------:R-:W-:Y:S01]  /*2280*/  ISETP.GE.OR P0, PT, R5, UR7, P0 ;  /* 0x0000000705007c0c */ /* 0x000fe20008706670 */
[----:B------:R-:W-:Y:S01]  /*2290*/  UIMAD UR39, UR4, -0x5, UR39 ;  /* 0xfffffffb042778a4 */ /* 0x000fe2000f8e0227 */
[----:B------:R-:W-:Y:S01]  /*22a0*/  SHF.R.S32.HI R9, RZ, 0x1f, R8 ;  /* 0x0000001fff097819 */ /* 0x000fe20000011408 */
[----:B------:R-:W-:Y:S01]  /*22b0*/  IMAD R13, R23, UR9, R6 ;  /* 0x00000009170d7c24 */ /* 0x000fe2000f8e0206 */
[----:B------:R-:W-:Y:S01]  /*22c0*/  LOP3.LUT R113, R98, R3, R4, 0xfe, !PT ;  /* 0x0000000362717212 */ /* 0x000fe200078efe04 */
[----:B------:R-:W-:Y:S01]  /*22d0*/  @UP1 ULOP3.LUT UR38, UR38, 0x1, UR4, 0x78, !UPT ;  /* 0x0000000126261892 */ /* 0x000fe2000f8e7804 */
[----:B------:R-:W-:Y:S01]  /*22e0*/  IADD3 R3, -R5, UR7, R0 ;  /* 0x0000000705037c10 */ /* 0x000fe2000fffe100 */
[----:B------:R-:W-:-:S04]  /*22f0*/  IMAD.WIDE.U32 R6, R23, UR8, R8 ;  /* 0x0000000817067c25 */ /* 0x000fc8000f8e0008 */
[----:B------:R-:W-:Y:S02]  /*2300*/  IMAD.IADD R7, R7, 0x1, R13 ;  /* 0x0000000107077824 */ /* 0x000fe400078e020d */
[----:B------:R-:W-:Y:S02]  /*2310*/  IMAD.IADD R4, R10, 0x1, -R11 ;  /* 0x000000010a047824 */ /* 0x000fe400078e0a0b */
[----:B------:R-:W-:Y:S01]  /*2320*/  IMAD.MOV.U32 R0, RZ, RZ, -0x1 ;  /* 0xffffffffff007424 */ /* 0x000fe200078e00ff */
[----:B------:R-:W-:Y:S06]  /*2330*/  @P0 BRA `(.L_x_34) ;  /* 0x0000004800f40947 */ /* 0x000fec0003800000 */
[----:B------:R-:W0:Y:S01]  /*2340*/  LDC.64 R10, c[0x0][0x5c8] ;  /* 0x00017200ff0a7b82 */ /* 0x000e220000000a00 */
[----:B-----5:R-:W-:Y:S01]  /*2350*/  FSETP.NEU.AND P1, PT, R89, RZ, PT ;  /* 0x000000ff5900720b */ /* 0x020fe20003f2d000 */
[----:B------:R-:W-:Y:S01]  /*2360*/  BSSY B0, `(.L_x_34) ;  /* 0x00004ba000007945 */ /* 0x000fe20003800000 */
[----:B------:R-:W-:-:S04]  /*2370*/  ISETP.GT.AND P5, PT, R4, RZ, PT ;  /* 0x000000ff0400720c */ /* 0x000fc80003fa4270 */
[----:B------:R-:W-:Y:S01]  /*2380*/  ISETP.GT.AND P0, PT, R3, RZ, P5 ;  /* 0x000000ff0300720c */ /* 0x000fe20002f04270 */
[-C--:B0-----:R-:W-:Y:S02]  /*2390*/  IMAD R12, R99, R10.reuse, RZ ;  /* 0x0000000a630c7224 */ /* 0x081fe400078e02ff */
[----:B------:R-:W-:-:S04]  /*23a0*/  IMAD.WIDE.U32 R104, R113, R10, R6 ;  /* 0x0000000a71687225 */ /* 0x000fc800078e0006 */
[----:B------:R-:W-:-:S04]  /*23b0*/  IMAD R5, R113, R11, R12 ;  /* 0x0000000b71057224 */ /* 0x000fc800078e020c */
[----:B------:R-:W-:Y:S01]  /*23c0*/  IMAD.IADD R107, R105, 0x1, R5 ;  /* 0x00000001696b7824 */ /* 0x000fe200078e0205 */
[----:B------:R-:W-:Y:S06]  /*23d0*/  @!P1 BRA `(.L_x_35) ;  /* 0x00000034000c9947 */ /* 0x000fec0003800000 */
[----:B------:R-:W0:Y:S01]  /*23e0*/  LDC.64 R20, c[0x0][0x5b8] ;  /* 0x00016e00ff147b82 */ /* 0x000e220000000a00 */
[----:B------:R-:W-:-:S07]  /*23f0*/  ULDC.64 UR4, c[0x0][0x5c0] ;  /* 0x0001700000047ab9 */ /* 0x000fce0000000a00 */
[----:B------:R-:W1:Y:S08]  /*2400*/  LDC.64 R96, c[0x0][0x5b0] ;  /* 0x00016c00ff607b82 */ /* 0x000e700000000a00 */
[----:B------:R-:W2:Y:S01]  /*2410*/  LDC.64 R12, c[0x0][0x5a8] ;  /* 0x00016a00ff0c7b82 */ /* 0x000ea20000000a00 */
[-C--:B0-----:R-:W-:Y:S02]  /*2420*/  IMAD R6, R15, R20.reuse, RZ ;  /* 0x000000140f067224 */ /* 0x081fe400078e02ff */
[----:B------:R-:W-:-:S04]  /*2430*/  IMAD.WIDE.U32 R94, R23, R20, R8 ;  /* 0x00000014175e7225 */ /* 0x000fc800078e0008 */
[----:B------:R-:W-:Y:S02]  /*2440*/  IMAD R111, R23, R21, R6 ;  /* 0x00000015176f7224 */ /* 0x000fe400078e0206 */
[-C--:B-1----:R-:W-:Y:S02]  /*2450*/  IMAD R6, R99, R96.reuse, RZ ;  /* 0x0000006063067224 */ /* 0x082fe400078e02ff */
[----:B------:R-:W-:Y:S02]  /*2460*/  IMAD.IADD R93, R95, 0x1, R111 ;  /* 0x000000015f5d7824 */ /* 0x000fe400078e026f */
[----:B------:R-:W-:Y:S02]  /*2470*/  IMAD.MOV.U32 R92, RZ, RZ, R94 ;  /* 0x000000ffff5c7224 */ /* 0x000fe400078e005e */
[C---:B------:R-:W-:Y:S02]  /*2480*/  IMAD R21, R113.reuse, R97, R6 ;  /* 0x0000006171157224 */ /* 0x040fe400078e0206 */
[----:B------:R-:W-:-:S04]  /*2490*/  IMAD.WIDE.U32 R6, R113, R96, R92 ;  /* 0x0000006071067225 */ /* 0x000fc800078e005c */
[----:B------:R-:W-:Y:S01]  /*24a0*/  IMAD.IADD R5, R7, 0x1, R21 ;  /* 0x0000000107057824 */ /* 0x000fe200078e0215 */
[----:B--2---:R-:W-:-:S04]  /*24b0*/  LEA R90, P1, R6, R12, 0x1 ;  /* 0x0000000c065a7211 */ /* 0x004fc800078208ff */
[----:B------:R-:W-:-:S05]  /*24c0*/  LEA.HI.X R91, R6, R13, R5, 0x1, P1 ;  /* 0x0000000d065b7211 */ /* 0x000fca00008f0c05 */
[----:B------:R-:W2:Y:S01]  /*24d0*/  @P0 LDG.E.LTC128B.U16 R5, desc[UR36][R90.64] ;  /* 0x000000245a050981 */ /* 0x000ea2000c1e1520 */
[----:B------:R-:W-:Y:S01]  /*24e0*/  ISETP.GT.AND P3, PT, R4, 0x1, PT ;  /* 0x000000010400780c */ /* 0x000fe20003f64270 */
[----:B------:R-:W-:Y:S01]  /*24f0*/  IMAD.WIDE.U32 R6, R113, R96, R8 ;  /* 0x0000006071067225 */ /* 0x000fe200078e0008 */
[----:B------:R-:W-:Y:S03]  /*2500*/  BSSY B1, `(.L_x_36) ;  /* 0x0000013000017945 */ /* 0x000fe60003800000 */
[----:B------:R-:W-:Y:S02]  /*2510*/  IMAD.IADD R7, R21, 0x1, R7 ;  /* 0x0000000115077824 */ /* 0x000fe400078e0207 */
[----:B------:R-:W-:-:S04]  /*2520*/  IMAD.WIDE.U32 R100, R23, R20, R6 ;  /* 0x0000001417647225 */ /* 0x000fc800078e0006 */
[----:B------:R-:W-:Y:S01]  /*2530*/  IMAD.IADD R7, R111, 0x1, R101 ;  /* 0x000000016f077824 */ /* 0x000fe200078e0265 */
[----:B------:R-:W-:Y:S02]  /*2540*/  LEA R6, P2, R100, R12, 0x1 ;  /* 0x0000000c64067211 */ /* 0x000fe400078408ff */
[----:B------:R-:W-:Y:S02]  /*2550*/  SHF.L.U64.HI R101, R96, 0x3, R97 ;  /* 0x0000000360657819 */ /* 0x000fe40000010261 */
[----:B------:R-:W-:Y:S01]  /*2560*/  LEA.HI.X R7, R100, R13, R7, 0x1, P2 ;  /* 0x0000000d64077211 */ /* 0x000fe200010f0c07 */
[----:B------:R-:W-:Y:S02]  /*2570*/  IMAD.SHL.U32 R100, R96, 0x8, RZ ;  /* 0x0000000860647824 */ /* 0x000fe400078e00ff */
[----:B--2---:R-:W-:-:S05]  /*2580*/  HADD2.F32 R14, -RZ, R5.H0_H0 ;  /* 0x20000005ff0e7230 */ /* 0x004fca0000004100 */
[----:B------:R-:W-:Y:S01]  /*2590*/  FMUL R15, R14, R89 ;  /* 0x000000590e0f7220 */ /* 0x000fe20000400000 */
[----:B------:R-:W-:-:S03]  /*25a0*/  LEA R14, P1, R104, UR4, 0x1 ;  /* 0x00000004680e7c11 */ /* 0x000fc6000f8208ff */
[----:B------:R-:W-:Y:S01]  /*25b0*/  FFMA R56, R56, R88, R15 ;  /* 0x0000005838387223 */ /* 0x000fe2000000000f */
[----:B------:R-:W-:Y:S02]  /*25c0*/  LEA.HI.X R15, R104, UR5, R107, 0x1, P1 ;  /* 0x00000005680f7c11 */ /* 0x000fe400088f0c6b */
[----:B------:R-:W-:Y:S02]  /*25d0*/  ISETP.GT.AND P1, PT, R3, RZ, P3 ;  /* 0x000000ff0300720c */ /* 0x000fe40001f24270 */
[----:B------:R-:W-:Y:S02]  /*25e0*/  F2FP.F16.F32.PACK_AB R56, RZ, R56 ;  /* 0x00000038ff38723e */ /* 0x000fe400000000ff */
[----:B------:R-:W-:-:S03]  /*25f0*/  P2R R107, PR, RZ, 0x8 ;  /* 0x00000008ff6b7803 */ /* 0x000fc60000000000 */
[----:B------:R0:W-:Y:S06]  /*2600*/  @P0 STG.E.U16 desc[UR36][R14.64], R56 ;  /* 0x000000380e000986 */ /* 0x0001ec000c101524 */
[----:B------:R-:W-:Y:S05]  /*2610*/  @!P1 BRA `(.L_x_37) ;  /* 0x0000000000049947 */ /* 0x000fea0003800000 */
[----:B------:R1:W5:Y:S02]  /*2620*/  LDG.E.LTC128B.U16 R5, desc[UR36][R6.64+0x2] ;  /* 0x0000022406057981 */ /* 0x000364000c1e1520 */
.L_x_37:
[----:B------:R-:W-:Y:S05]  /*2630*/  BSYNC B1 ;  /* 0x0000000000017941 */ /* 0x000fea0003800000 */
.L_x_36:
[----:B0----5:R-:W-:Y:S01]  /*2640*/  HADD2.F32 R56, -RZ, R5.H0_H0 ;  /* 0x20000005ff387230 */ /* 0x021fe20000004100 */
[----:B------:R-:W-:Y:S01]  /*2650*/  ISETP.GT.AND P0, PT, R3, 0x8, P5 ;  /* 0x000000080300780c */ /* 0x000fe20002f04270 */
[----:B------:R-:W-:-:S04]  /*2660*/  IMAD.WIDE.U32 R104, R113, R96, R100 ;  /* 0x0000006071687225 */ /* 0x000fc800078e0064 */
[----:B------:R-:W-:Y:S01]  /*2670*/  FMUL R56, R56, R89 ;  /* 0x0000005938387220 */ /* 0x000fe20000400000 */
[----:B------:R-:W-:Y:S01]  /*2680*/  IMAD.IADD R105, R21, 0x1, R105 ;  /* 0x0000000115697824 */ /* 0x000fe200078e0269 */
[----:B------:R-:W-:Y:S02]  /*2690*/  IADD3 R21, P2, R94, R104, RZ ;  /* 0x000000685e157210 */ /* 0x000fe40007f5e0ff */
[----:B------:R-:W-:-:S03]  /*26a0*/  FFMA R56, R57, R88, R56 ;  /* 0x0000005839387223 */ /* 0x000fc60000000038 */
[----:B------:R-:W-:Y:S01]  /*26b0*/  IMAD.X R106, R105, 0x1, R93, P2 ;  /* 0x00000001696a7824 */ /* 0x000fe200010e065d */
[C---:B------:R-:W-:Y:S02]  /*26c0*/  LEA R90, P2, R21.reuse, R12, 0x1 ;  /* 0x0000000c155a7211 */ /* 0x040fe400078408ff */
[----:B------:R-:W-:Y:S02]  /*26d0*/  F2FP.F16.F32.PACK_AB R56, RZ, R56 ;  /* 0x00000038ff38723e */ /* 0x000fe400000000ff */
[--C-:B------:R-:W-:Y:S02]  /*26e0*/  LEA.HI.X R91, R21, R13, R106.reuse, 0x1, P2 ;  /* 0x0000000d155b7211 */ /* 0x100fe400010f0c6a */
[----:B------:R-:W-:Y:S02]  /*26f0*/  PRMT R57, R56, 0x7610, R57 ;  /* 0x0000761038397816 */ /* 0x000fe40000000039 */
[----:B------:R-:W-:-:S03]  /*2700*/  PRMT R106, R5, 0x7610, R106 ;  /* 0x00007610056a7816 */ /* 0x000fc6000000006a */
[----:B------:R0:W-:Y:S04]  /*2710*/  @P1 STG.E.U16 desc[UR36][R14.64+0x2], R57 ;  /* 0x000002390e001986 */ /* 0x0001e8000c101524 */
[----:B------:R2:W3:Y:S01]  /*2720*/  @P0 LDG.E.LTC128B.U16 R106, desc[UR36][R90.64] ;  /* 0x000000245a6a0981 */ /* 0x0004e2000c1e1520 */
[----:B------:R-:W-:Y:S01]  /*2730*/  IADD3 R104, P1, R8, R104, RZ ;  /* 0x0000006808687210 */ /* 0x000fe20007f3e0ff */
[----:B------:R-:W-:Y:S01]  /*2740*/  IMAD.SHL.U32 R109, R10, 0x10, RZ ;  /* 0x000000100a6d7824 */ /* 0x000fe200078e00ff */
[----:B------:R-:W-:Y:S03]  /*2750*/  BSSY B1, `(.L_x_38) ;  /* 0x0000011000017945 */ /* 0x000fe60003800000 */
[----:B------:R-:W-:-:S02]  /*2760*/  IMAD.X R105, R9, 0x1, R105, P1 ;  /* 0x0000000109697824 */ /* 0x000fc400008e0669 */
[----:B------:R-:W-:Y:S01]  /*2770*/  IMAD.WIDE.U32 R104, R23, R20, R104 ;  /* 0x0000001417687225 */ /* 0x000fe200078e0068 */
[----:B--2---:R-:W-:-:S03]  /*2780*/  IADD3 R90, P2, R109, R14, RZ ;  /* 0x0000000e6d5a7210 */ /* 0x004fc60007f5e0ff */
[----:B------:R-:W-:Y:S01]  /*2790*/  IMAD.IADD R21, R111, 0x1, R105 ;  /* 0x000000016f157824 */ /* 0x000fe200078e0269 */
[----:B------:R-:W-:-:S05]  /*27a0*/  SHF.L.U64.HI R105, R10, 0x4, R11 ;  /* 0x000000040a697819 */ /* 0x000fca000001020b */
[----:B------:R-:W-:Y:S02]  /*27b0*/  IMAD.X R91, R105, 0x1, R15, P2 ;  /* 0x00000001695b7824 */ /* 0x000fe400010e060f */
[----:B---3--:R-:W-:-:S05]  /*27c0*/  HADD2.F32 R56, -RZ, R106.H0_H0 ;  /* 0x2000006aff387230 */ /* 0x008fca0000004100 */
[----:B------:R-:W-:Y:S01]  /*27d0*/  FMUL R5, R56, R89 ;  /* 0x0000005938057220 */ /* 0x000fe20000400000 */
[----:B------:R-:W-:-:S03]  /*27e0*/  LEA R56, P1, R104, R12, 0x1 ;  /* 0x0000000c68387211 */ /* 0x000fc600078208ff */
[----:B------:R-:W-:Y:S01]  /*27f0*/  FFMA R5, R58, R88, R5 ;  /* 0x000000583a057223 */ /* 0x000fe20000000005 */
[----:B0-----:R-:W-:Y:S02]  /*2800*/  LEA.HI.X R57, R104, R13, R21, 0x1, P1 ;  /* 0x0000000d68397211 */ /* 0x001fe400008f0c15 */
[----:B------:R-:W-:Y:S02]  /*2810*/  ISETP.GT.AND P1, PT, R3, 0x8, P3 ;  /* 0x000000080300780c */ /* 0x000fe40001f24270 */
[----:B------:R-:W-:-:S05]  /*2820*/  F2FP.F16.F32.PACK_AB R5, RZ, R5 ;  /* 0x00000005ff05723e */ /* 0x000fca00000000ff */
[----:B------:R0:W-:Y:S06]  /*2830*/  @P0 STG.E.U16 desc[UR36][R90.64], R5 ;  /* 0x000000055a000986 */ /* 0x0001ec000c101524 */
[----:B------:R-:W-:Y:S05]  /*2840*/  @!P1 BRA `(.L_x_39) ;  /* 0x0000000000049947 */ /* 0x000fea0003800000 */
[----:B------:R2:W5:Y:S02]  /*2850*/  LDG.E.LTC128B.U16 R106, desc[UR36][R56.64+0x2] ;  /* 0x00000224386a7981 */ /* 0x000564000c1e1520 */
.L_x_39:
[----:B------:R-:W-:Y:S05]  /*2860*/  BSYNC B1 ;  /* 0x0000000000017941 */ /* 0x000fea0003800000 */
.L_x_38:
[----:B-----5:R-:W-:Y:S01]  /*2870*/  HADD2.F32 R58, -RZ, R106.H0_H0 ;  /* 0x2000006aff3a7230 */ /* 0x020fe20000004100 */
[C---:B------:R-:W-:Y:S01]  /*2880*/  SHF.L.U64.HI R21, R10.reuse, 0x8, R11 ;  /* 0x000000080a157819 */ /* 0x040fe2000001020b */
[----:B0-----:R-:W-:Y:S01]  /*2890*/  IMAD.SHL.U32 R5, R10, 0x100, RZ ;  /* 0x000001000a057824 */ /* 0x001fe200078e00ff */
[----:B------:R-:W-:Y:S01]  /*28a0*/  ISETP.GT.AND P3, PT, R4, 0x8, PT ;  /* 0x000000080400780c */ /* 0x000fe20003f64270 */
[----:B------:R-:W-:Y:S01]  /*28b0*/  BSSY B1, `(.L_x_40) ;  /* 0x000000e000017945 */ /* 0x000fe20003800000 */
[----:B------:R-:W-:Y:S02]  /*28c0*/  FMUL R58, R58, R89 ;  /* 0x000000593a3a7220 */ /* 0x000fe40000400000 */
[----:B------:R-:W-:Y:S02]  /*28d0*/  IADD3 R10, P0, P2, R5, R14, R109 ;  /* 0x0000000e050a7210 */ /* 0x000fe40007a1e06d */
[----:B------:R-:W-:Y:S01]  /*28e0*/  FFMA R58, R59, R88, R58 ;  /* 0x000000583b3a7223 */ /* 0x000fe2000000003a */
[----:B------:R-:W-:Y:S01]  /*28f0*/  IMAD.MOV.U32 R59, RZ, RZ, R91 ;  /* 0x000000ffff3b7224 */ /* 0x000fe200078e005b */
[----:B------:R-:W-:-:S02]  /*2900*/  IADD3.X R11, R21, R15, R105, P0, P2 ;  /* 0x0000000f150b7210 */ /* 0x000fc400007e4469 */
[----:B------:R-:W-:Y:S02]  /*2910*/  ISETP.GT.AND P0, PT, R3, RZ, P3 ;  /* 0x000000ff0300720c */ /* 0x000fe40001f04270 */
[----:B------:R-:W-:Y:S02]  /*2920*/  F2FP.F16.F32.PACK_AB R58, RZ, R58 ;  /* 0x0000003aff3a723e */ /* 0x000fe400000000ff */
[----:B------:R-:W-:Y:S02]  /*2930*/  P2R R108, PR, RZ, 0x8 ;  /* 0x00000008ff6c7803 */ /* 0x000fe40000000000 */
[----:B------:R-:W-:Y:S01]  /*2940*/  PRMT R104, R58, 0x7610, R104 ;  /* 0x000076103a687816 */ /* 0x000fe20000000068 */
[----:B------:R-:W-:-:S05]  /*2950*/  IMAD.MOV.U32 R58, RZ, RZ, R90 ;  /* 0x000000ffff3a7224 */ /* 0x000fca00078e005a */
[----:B------:R0:W-:Y:S01]  /*2960*/  @P1 STG.E.U16 desc[UR36][R58.64+0x2], R104 ;  /* 0x000002683a001986 */ /* 0x0001e2000c101524 */
[----:B------:R-:W-:Y:S05]  /*2970*/  @!P0 BRA `(.L_x_41) ;  /* 0x0000000000048947 */ /* 0x000fea0003800000 */
[----:B------:R3:W5:Y:S02]  /*2980*/  LDG.E.LTC128B.U16 R106, desc[UR36][R6.64+0x10] ;  /* 0x00001024066a7981 */ /* 0x000764000c1e1520 */
.L_x_41:
[----:B------:R-:W-:Y:S05]  /*2990*/  BSYNC B1 ;  /* 0x0000000000017941 */ /* 0x000fea0003800000 */
.L_x_40:
[----:B0----5:R-:W-:Y:S01]  /*29a0*/  HADD2.F32 R104, -RZ, R106.H0_H0 ;  /* 0x2000006aff687230 */ /* 0x021fe20000004100 */
[----:B------:R-:W-:Y:S01]  /*29b0*/  ISETP.GT.AND P1, PT, R4, 0x9, PT ;  /* 0x000000090400780c */ /* 0x000fe20003f24270 */
[----:B------:R-:W-:Y:S03]  /*29c0*/  BSSY B1, `(.L_x_42) ;  /* 0x0000009000017945 */ /* 0x000fe60003800000 */
[----:B------:R-:W-:Y:S01]  /*29d0*/  FMUL R105, R104, R89 ;  /* 0x0000005968697220 */ /* 0x000fe20000400000 */
[----:B------:R-:W-:-:S03]  /*29e0*/  P2R R104, PR, RZ, 0x2 ;  /* 0x00000002ff687803 */ /* 0x000fc60000000000 */
[----:B------:R-:W-:-:S05]  /*29f0*/  FFMA R105, R60, R88, R105 ;  /* 0x000000583c697223 */ /* 0x000fca0000000069 */
[----:B------:R-:W-:-:S05]  /*2a00*/  F2FP.F16.F32.PACK_AB R105, RZ, R105 ;  /* 0x00000069ff69723e */ /* 0x000fca00000000ff */
[----:B------:R0:W-:Y:S01]  /*2a10*/  @P0 STG.E.U16 desc[UR36][R14.64+0x10], R105 ;  /* 0x000010690e000986 */ /* 0x0001e2000c101524 */
[----:B------:R-:W-:-:S13]  /*2a20*/  ISETP.GT.AND P0, PT, R3, RZ, P1 ;  /* 0x000000ff0300720c */ /* 0x000fda0000f04270 */
[----:B0-----:R-:W-:Y:S05]  /*2a30*/  @!P0 BRA `(.L_x_43) ;  /* 0x0000000000048947 */ /* 0x001fea0003800000 */
[----:B------:R0:W5:Y:S02]  /*2a40*/  LDG.E.LTC128B.U16 R106, desc[UR36][R6.64+0x12] ;  /* 0x00001224066a7981 */ /* 0x000164000c1e1520 */
.L_x_43:
[----:B------:R-:W-:Y:S05]  /*2a50*/  BSYNC B1 ;  /* 0x0000000000017941 */ /* 0x000fea0003800000 */
.L_x_42:
[----:B-----5:R-:W-:Y:S01]  /*2a60*/  HADD2.F32 R60, -RZ, R106.H0_H0 ;  /* 0x2000006aff3c7230 */ /* 0x020fe20000004100 */
[----:B------:R-:W-:Y:S04]  /*2a70*/  BSSY B1, `(.L_x_44) ;  /* 0x0000008000017945 */ /* 0x000fe80003800000 */
[----:B------:R-:W-:-:S04]  /*2a80*/  FMUL R60, R60, R89 ;  /* 0x000000593c3c7220 */ /* 0x000fc80000400000 */
[----:B------:R-:W-:-:S05]  /*2a90*/  FFMA R60, R61, R88, R60 ;  /* 0x000000583d3c7223 */ /* 0x000fca000000003c */
[----:B------:R-:W-:-:S05]  /*2aa0*/  F2FP.F16.F32.PACK_AB R60, RZ, R60 ;  /* 0x0000003cff3c723e */ /* 0x000fca00000000ff */
[----:B------:R4:W-:Y:S01]  /*2ab0*/  @P0 STG.E.U16 desc[UR36][R14.64+0x12], R60 ;  /* 0x0000123c0e000986 */ /* 0x0009e2000c101524 */
[----:B------:R-:W-:-:S13]  /*2ac0*/  ISETP.GT.AND P0, PT, R3, 0x8, P3 ;  /* 0x000000080300780c */ /* 0x000fda0001f04270 */
[----:B----4-:R-:W-:Y:S05]  /*2ad0*/  @!P0 BRA `(.L_x_45) ;  /* 0x0000000000048947 */ /* 0x010fea0003800000 */
[----:B------:R4:W5:Y:S02]  /*2ae0*/  LDG.E.LTC128B.U16 R106, desc[UR36][R56.64+0x10] ;  /* 0x00001024386a7981 */ /* 0x000964000c1e1520 */
.L_x_45:
[----:B------:R-:W-:Y:S05]  /*2af0*/  BSYNC B1 ;  /* 0x0000000000017941 */ /* 0x000fea0003800000 */
.L_x_44:
[----:B-----5:R-:W-:Y:S01]  /*2b00*/  HADD2.F32 R60, -RZ, R106.H0_H0 ;  /* 0x2000006aff3c7230 */ /* 0x020fe20000004100 */
[----:B------:R-:W-:Y:S04]  /*2b10*/  BSSY B1, `(.L_x_46) ;  /* 0x000000a000017945 */ /* 0x000fe80003800000 */
[----:B------:R-:W-:-:S04]  /*2b20*/  FMUL R61, R60, R89 ;  /* 0x000000593c3d7220 */ /* 0x000fc80000400000 */
[----:B------:R-:W-:-:S05]  /*2b30*/  FFMA R61, R62, R88, R61 ;  /* 0x000000583e3d7223 */ /* 0x000fca000000003d */
[----:B------:R-:W-:-:S05]  /*2b40*/  F2FP.F16.F32.PACK_AB R61, RZ, R61 ;  /* 0x0000003dff3d723e */ /* 0x000fca00000000ff */
[----:B------:R0:W-:Y:S01]  /*2b50*/  @P0 STG.E.U16 desc[UR36][R58.64+0x10], R61 ;  /* 0x0000103d3a000986 */ /* 0x0001e2000c101524 */
[----:B------:R-:W-:-:S05]  /*2b60*/  IADD3 R113, P0, R113, 0x80, RZ ;  /* 0x0000008071717810 */ /* 0x000fca0007f1e0ff */
[----:B------:R-:W-:Y:S01]  /*2b70*/  IMAD.X R99, RZ, RZ, R99, P0 ;  /* 0x000000ffff637224 */ /* 0x000fe200000e0663 */
[----:B------:R-:W-:-:S13]  /*2b80*/  ISETP.GT.AND P0, PT, R3, 0x8, P1 ;  /* 0x000000080300780c */ /* 0x000fda0000f04270 */
[----:B0-----:R-:W-:Y:S05]  /*2b90*/  @!P0 BRA `(.L_x_47) ;  /* 0x0000000000048947 */ /* 0x001fea0003800000 */
[----:B------:R0:W5:Y:S02]  /*2ba0*/  LDG.E.LTC128B.U16 R106, desc[UR36][R56.64+0x12] ;  /* 0x00001224386a7981 */ /* 0x000164000c1e1520 */
.L_x_47:
[----:B------:R-:W-:Y:S05]  /*2bb0*/  BSYNC B1 ;  /* 0x0000000000017941 */ /* 0x000fea0003800000 */
.L_x_46:
[----:B-----5:R-:W-:Y:S01]  /*2bc0*/  HADD2.F32 R60, -RZ, R106.H0_H0 ;  /* 0x2000006aff3c7230 */ /* 0x020fe20000004100 */
[----:B------:R-:W-:Y:S01]  /*2bd0*/  ISETP.GT.AND P2, PT, R4, 0x10, PT ;  /* 0x000000100400780c */ /* 0x000fe20003f44270 */
[----:B------:R-:W-:Y:S01]  /*2be0*/  IMAD R62, R99, R96, RZ ;  /* 0x00000060633e7224 */ /* 0x000fe200078e02ff */
[----:B------:R-:W-:Y:S02]  /*2bf0*/  BSSY B1, `(.L_x_48) ;  /* 0x0000021000017945 */ /* 0x000fe40003800000 */
[----:B------:R-:W-:Y:S01]  /*2c00*/  FMUL R60, R60, R89 ;  /* 0x000000593c3c7220 */ /* 0x000fe20000400000 */
[----:B------:R-:W-:-:S03]  /*2c10*/  IMAD R95, R113, R97, R62 ;  /* 0x00000061715f7224 */ /* 0x000fc600078e023e */
[----:B------:R-:W-:Y:S01]  /*2c20*/  FFMA R60, R63, R88, R60 ;  /* 0x000000583f3c7223 */ /* 0x000fe2000000003c */
[----:B------:R-:W-:-:S04]  /*2c30*/  IMAD.WIDE.U32 R62, R113, R96, R8 ;  /* 0x00000060713e7225 */ /* 0x000fc800078e0008 */
[----:B------:R-:W-:Y:S01]  /*2c40*/  F2FP.F16.F32.PACK_AB R60, RZ, R60 ;  /* 0x0000003cff3c723e */ /* 0x000fe200000000ff */
[----:B------:R-:W-:-:S03]  /*2c50*/  IMAD.IADD R63, R95, 0x1, R63 ;  /* 0x000000015f3f7824 */ /* 0x000fc600078e023f */
[----:B------:R-:W-:Y:S01]  /*2c60*/  PRMT R99, R60, 0x7610, R99 ;  /* 0x000076103c637816 */ /* 0x000fe20000000063 */
[----:B------:R-:W-:-:S04]  /*2c70*/  IMAD.WIDE.U32 R60, R113, R96, R92 ;  /* 0x00000060713c7225 */ /* 0x000fc800078e005c */
[----:B------:R1:W-:Y:S01]  /*2c80*/  @P0 STG.E.U16 desc[UR36][R58.64+0x12], R99 ;  /* 0x000012633a000986 */ /* 0x0003e2000c101524 */
[----:B------:R-:W-:Y:S02]  /*2c90*/  IMAD.IADD R61, R61, 0x1, R95 ;  /* 0x000000013d3d7824 */ /* 0x000fe400078e025f */
[----:B------:R-:W-:-:S04]  /*2ca0*/  IMAD.WIDE.U32 R96, R113, R96, R100 ;  /* 0x0000006071607225 */ /* 0x000fc800078e0064 */
[----:B------:R-:W-:Y:S02]  /*2cb0*/  IMAD.IADD R97, R95, 0x1, R97 ;  /* 0x000000015f617824 */ /* 0x000fe400078e0261 */
[----:B-1----:R-:W-:Y:S01]  /*2cc0*/  IMAD.WIDE.U32 R98, R23, R20, R62 ;  /* 0x0000001417627225 */ /* 0x002fe200078e003e */
[----:B------:R-:W-:-:S04]  /*2cd0*/  LEA R62, P0, R60, R12, 0x1 ;  /* 0x0000000c3c3e7211 */ /* 0x000fc800078008ff */
[----:B------:R-:W-:Y:S01]  /*2ce0*/  LEA.HI.X R63, R60, R13, R61, 0x1, P0 ;  /* 0x0000000d3c3f7211 */ /* 0x000fe200000f0c3d */
[----:B------:R-:W-:Y:S01]  /*2cf0*/  IMAD.IADD R61, R111, 0x1, R99 ;  /* 0x000000016f3d7824 */ /* 0x000fe200078e0263 */
[----:B------:R-:W-:-:S04]  /*2d00*/  LEA R60, P0, R98, R12, 0x1 ;  /* 0x0000000c623c7211 */ /* 0x000fc800078008ff */
[----:B------:R-:W-:Y:S02]  /*2d10*/  LEA.HI.X R61, R98, R13, R61, 0x1, P0 ;  /* 0x0000000d623d7211 */ /* 0x000fe400000f0c3d */
[----:B------:R-:W-:-:S05]  /*2d20*/  IADD3 R94, P0, R94, R96, RZ ;  /* 0x000000605e5e7210 */ /* 0x000fca0007f1e0ff */
[----:B------:R-:W-:Y:S01]  /*2d30*/  IMAD.X R95, R97, 0x1, R93, P0 ;  /* 0x00000001615f7824 */ /* 0x000fe200000e065d */
[----:B------:R-:W-:-:S05]  /*2d40*/  IADD3 R92, P0, R8, R96, RZ ;  /* 0x00000060085c7210 */ /* 0x000fca0007f1e0ff */
[----:B------:R-:W-:Y:S01]  /*2d50*/  IMAD.X R93, R9, 0x1, R97, P0 ;  /* 0x00000001095d7824 */ /* 0x000fe200000e0661 */
[----:B------:R-:W-:Y:S01]  /*2d60*/  LEA R8, P0, R94, R12, 0x1 ;  /* 0x0000000c5e087211 */ /* 0x000fe200078008ff */
[----:B------:R-:W-:-:S03]  /*2d70*/  IMAD.WIDE.U32 R92, R23, R20, R92 ;  /* 0x00000014175c7225 */ /* 0x000fc600078e005c */
[----:B------:R-:W-:Y:S01]  /*2d80*/  LEA.HI.X R9, R94, R13, R95, 0x1, P0 ;  /* 0x0000000d5e097211 */ /* 0x000fe200000f0c5f */
[----:B------:R-:W-:Y:S01]  /*2d90*/  IMAD.IADD R20, R111, 0x1, R93 ;  /* 0x000000016f147824 */ /* 0x000fe200078e025d */
[----:B------:R-:W-:-:S04]  /*2da0*/  LEA R12, P0, R92, R12, 0x1 ;  /* 0x0000000c5c0c7211 */ /* 0x000fc800078008ff */
[----:B------:R-:W-:Y:S02]  /*2db0*/  LEA.HI.X R13, R92, R13, R20, 0x1, P0 ;  /* 0x0000000d5c0d7211 */ /* 0x000fe400000f0c14 */
[----:B------:R-:W-:Y:S02]  /*2dc0*/  ISETP.GT.AND P0, PT, R3, RZ, P2 ;  /* 0x000000ff0300720c */ /* 0x000fe40001704270 */
[----:B------:R-:W-:-:S11]  /*2dd0*/  P2R R92, PR, RZ, 0x4 ;  /* 0x00000004ff5c7803 */ /* 0x000fd60000000000 */
[----:B------:R-:W-:Y:S05]  /*2de0*/  @!P0 BRA `(.L_x_49) ;  /* 0x0000000000048947 */ /* 0x000fea0003800000 */
[----:B------:R1:W5:Y:S02]  /*2df0*/  LDG.E.LTC128B.U16 R106, desc[UR36][R6.64+0x20] ;  /* 0x00002024066a7981 */ /* 0x000364000c1e1520 */
.L_x_49:
[----:B------:R-:W-:Y:S05]  /*2e00*/  BSYNC B1 ;  /* 0x0000000000017941 */ /* 0x000fea0003800000 */
.L_x_48:
[----:B-----5:R-:W-:Y:S01]  /*2e10*/  HADD2.F32 R20, -RZ, R106.H0_H0 ;  /* 0x2000006aff147230 */ /* 0x020fe20000004100 */
        /* <DEDUP_REMOVED lines=10> */
.L_x_51:
[----:B------:R-:W-:Y:S05]  /*2ec0*/  BSYNC B1 ;  /* 0x0000000000017941 */ /* 0x000fea0003800000 */
.L_x_50:
[----:B-----5:R-:W-:Y:S01]  /*2ed0*/  HADD2.F32 R20, -RZ, R106.H0_H0 ;  /* 0x2000006aff147230 */ /* 0x020fe20000004100 */
[----:B------:R-:W-:Y:S04]  /*2ee0*/  BSSY B1, `(.L_x_52) ;  /* 0x0000008000017945 */ /* 0x000fe80003800000 */
[----:B------:R-:W-:-:S04]  /*2ef0*/  FMUL R20, R20, R89 ;  /* 0x0000005914147220 */ /* 0x000fc80000400000 */
[----:B------:R-:W-:-:S05]  /*2f00*/  FFMA R20, R65, R88, R20 ;  /* 0x0000005841147223 */ /* 0x000fca0000000014 */
[----:B------:R-:W-:-:S05]  /*2f10*/  F2FP.F16.F32.PACK_AB R20, RZ, R20 ;  /* 0x00000014ff14723e */ /* 0x000fca00000000ff */
[----:B------:R0:W-:Y:S01]  /*2f20*/  @P0 STG.E.U16 desc[UR36][R14.64+0x22], R20 ;  /* 0x000022140e000986 */ /* 0x0001e2000c101524 */
[----:B------:R-:W-:-:S13]  /*2f30*/  ISETP.GT.AND P0, PT, R3, 0x8, P2 ;  /* 0x000000080300780c */ /* 0x000fda0001704270 */
[----:B0-----:R-:W-:Y:S05]  /*2f40*/  @!P0 BRA `(.L_x_53) ;  /* 0x0000000000048947 */ /* 0x001fea0003800000 */
[----:B------:R0:W5:Y:S02]  /*2f50*/  LDG.E.LTC128B.U16 R106, desc[UR36][R56.64+0x20] ;  /* 0x00002024386a7981 */ /* 0x000164000c1e1520 */
.L_x_53:
[----:B------:R-:W-:Y:S05]  /*2f60*/  BSYNC B1 ;  /* 0x0000000000017941 */ /* 0x000fea0003800000 */
.L_x_52:
        /* <DEDUP_REMOVED lines=9> */
.L_x_55:
[----:B------:R-:W-:Y:S05]  /*3000*/  BSYNC B1 ;  /* 0x0000000000017941 */ /* 0x000fea0003800000 */
.L_x_54:
        /* <DEDUP_REMOVED lines=11> */
.L_x_57:
[----:B------:R-:W-:Y:S05]  /*30c0*/  BSYNC B1 ;  /* 0x0000000000017941 */ /* 0x000fea0003800000 */
.L_x_56:
[----:B-----5:R-:W-:Y:S01]  /*30d0*/  HADD2.F32 R20, -RZ, R106.H0_H0 ;  /* 0x2000006aff147230 */ /* 0x020fe20000004100 */
[----:B------:R-:W-:Y:S01]  /*30e0*/  ISETP.GT.AND P1, PT, R4, 0x19, PT ;  /* 0x000000190400780c */ /* 0x000fe20003f24270 */
[----:B------:R-:W-:Y:S03]  /*30f0*/  BSSY B1, `(.L_x_58) ;  /* 0x0000009000017945 */ /* 0x000fe60003800000 */
[----:B------:R-:W-:-:S04]  /*3100*/  FMUL R23, R20, R89 ;  /* 0x0000005914177220 */ /* 0x000fc80000400000 */
[----:B------:R-:W-:Y:S01]  /*3110*/  FFMA R23, R68, R88, R23 ;  /* 0x0000005844177223 */ /* 0x000fe20000000017 */
[----:B------:R-:W-:-:S04]  /*3120*/  P2R R68, PR, RZ, 0x2 ;  /* 0x00000002ff447803 */ /* 0x000fc80000000000 */
[----:B------:R-:W-:-:S05]  /*3130*/  F2FP.F16.F32.PACK_AB R23, RZ, R23 ;  /* 0x00000017ff17723e */ /* 0x000fca00000000ff */
[----:B------:R0:W-:Y:S01]  /*3140*/  @P0 STG.E.U16 desc[UR36][R14.64+0x30], R23 ;  /* 0x000030170e000986 */ /* 0x0001e2000c101524 */
[----:B------:R-:W-:-:S13]  /*3150*/  ISETP.GT.AND P0, PT, R3, RZ, P1 ;  /* 0x000000ff0300720c */ /* 0x000fda0000f04270 */
[----:B0-----:R-:W-:Y:S05]  /*3160*/  @!P0 BRA `(.L_x_59) ;  /* 0x0000000000048947 */ /* 0x001fea0003800000 */
[----:B------:R0:W5:Y:S02]  /*3170*/  LDG.E.LTC128B.U16 R106, desc[UR36][R6.64+0x32] ;  /* 0x00003224066a7981 */ /* 0x000164000c1e1520 */
.L_x_59:
[----:B------:R-:W-:Y:S05]  /*3180*/  BSYNC B1 ;  /* 0x0000000000017941 */ /* 0x000fea0003800000 */
.L_x_58:
        /* <DEDUP_REMOVED lines=9> */
.L_x_61:
[----:B------:R-:W-:Y:S05]  /*3220*/  BSYNC B1 ;  /* 0x0000000000017941 */ /* 0x000fea0003800000 */
.L_x_60:
        /* <DEDUP_REMOVED lines=9> */
.L_x_63:
[----:B------:R-:W-:Y:S05]  /*32c0*/  BSYNC B1 ;  /* 0x0000000000017941 */ /* 0x000fea0003800000 */
.L_x_62:
        /* <DEDUP_REMOVED lines=11> */
.L_x_65:
[----:B------:R-:W-:Y:S05]  /*3380*/  BSYNC B1 ;  /* 0x0000000000017941 */ /* 0x000fea0003800000 */
.L_x_64:
        /* <DEDUP_REMOVED lines=11> */
.L_x_67:
[----:B------:R-:W-:Y:S05]  /*3440*/  BSYNC B1 ;  /* 0x0000000000017941 */ /* 0x000fea0003800000 */
.L_x_66:
        /* <DEDUP_REMOVED lines=9> */
.L_x_69:
[----:B------:R-:W-:Y:S05]  /*34e0*/  BSYNC B1 ;  /* 0x0000000000017941 */ /* 0x000fea0003800000 */
.L_x_68:
        /* <DEDUP_REMOVED lines=9> */
.L_x_71:
[----:B------:R-:W-:Y:S05]  /*3580*/  BSYNC B1 ;  /* 0x0000000000017941 */ /* 0x000fea0003800000 */
.L_x_70:
        /* <DEDUP_REMOVED lines=11> */
.L_x_73:
[----:B------:R-:W-:Y:S05]  /*3640*/  BSYNC B1 ;  /* 0x0000000000017941 */ /* 0x000fea0003800000 */
.L_x_72:
        /* <DEDUP_REMOVED lines=11> */
.L_x_75:
[----:B------:R-:W-:Y:S05]  /*3700*/  BSYNC B1 ;  /* 0x0000000000017941 */ /* 0x000fea0003800000 */
.L_x_74:
        /* <DEDUP_REMOVED lines=9> */
.L_x_77:
[----:B------:R-:W-:Y:S05]  /*37a0*/  BSYNC B1 ;  /* 0x0000000000017941 */ /* 0x000fea0003800000 */
.L_x_76:
        /* <DEDUP_REMOVED lines=9> */
.L_x_79:
[----:B------:R-:W-:Y:S05]  /*3840*/  BSYNC B1 ;  /* 0x0000000000017941 */ /* 0x000fea0003800000 */
.L_x_78:
[----:B-----5:R-:W-:Y:S01]  /*3850*/  HADD2.F32 R20, -RZ, R106.H0_H0 ;  /* 0x2000006aff147230 */ /* 0x020fe20000004100 */
[----:B------:R-:W-:Y:S01]  /*3860*/  ISETP.GT.AND P6, PT, R4, 0x30, PT ;  /* 0x000000300400780c */ /* 0x000fe20003fc4270 */
[----:B------:R-:W-:Y:S03]  /*3870*/  BSSY B1, `(.L_x_80) ;  /* 0x0000008000017945 */ /* 0x000fe60003800000 */
[----:B------:R-:W-:-:S04]  /*3880*/  FMUL R20, R20, R89 ;  /* 0x0000005914147220 */ /* 0x000fc80000400000 */
[----:B------:R-:W-:-:S05]  /*3890*/  FFMA R20, R79, R88, R20 ;  /* 0x000000584f147223 */ /* 0x000fca0000000014 */
[----:B------:R-:W-:-:S05]  /*38a0*/  F2FP.F16.F32.PACK_AB R20, RZ, R20 ;  /* 0x00000014ff14723e */ /* 0x000fca00000000ff */
[----:B------:R0:W-:Y:S01]  /*38b0*/  @P0 STG.E.U16 desc[UR36][R58.64+0x52], R20 ;  /* 0x000052143a000986 */ /* 0x0001e2000c101524 */
[----:B------:R-:W-:-:S13]  /*38c0*/  ISETP.GT.AND P0, PT, R3, RZ, P6 ;  /* 0x000000ff0300720c */ /* 0x000fda0003704270 */
[----:B0-----:R-:W-:Y:S05]  /*38d0*/  @!P0 BRA `(.L_x_81) ;  /* 0x0000000000048947 */ /* 0x001fea0003800000 */
[----:B------:R0:W5:Y:S02]  /*38e0*/  LDG.E.LTC128B.U16 R106, desc[UR36][R6.64+0x60] ;  /* 0x00006024066a7981 */ /* 0x000164000c1e1520 */
.L_x_81:
[----:B------:R-:W-:Y:S05]  /*38f0*/  BSYNC B1 ;  /* 0x0000000000017941 */ /* 0x000fea0003800000 */
.L_x_80:
        /* <DEDUP_REMOVED lines=10> */
.L_x_83:
[----:B------:R-:W-:Y:S05]  /*39a0*/  BSYNC B1 ;  /* 0x0000000000017941 */ /* 0x000fea0003800000 */
.L_x_82:
        /* <DEDUP_REMOVED lines=9> */
.L_x_85:
[----:B------:R-:W-:Y:S05]  /*3a40*/  BSYNC B1 ;  /* 0x0000000000017941 */ /* 0x000fea0003800000 */
.L_x_84:
        /* <DEDUP_REMOVED lines=9> */
.L_x_87:
[----:B------:R-:W-:Y:S05]  /*3ae0*/  BSYNC B1 ;  /* 0x0000000000017941 */ /* 0x000fea0003800000 */
.L_x_86:
        /* <DEDUP_REMOVED lines=10> */
.L_x_89:
[----:B------:R-:W-:Y:S05]  /*3b90*/  BSYNC B1 ;  /* 0x0000000000017941 */ /* 0x000fea0003800000 */
.L_x_88:
[----:B-----5:R-:W-:Y:S01]  /*3ba0*/  HADD2.F32 R20, -RZ, R106.H0_H0 ;  /* 0x2000006aff147230 */ /* 0x020fe20000004100 */
[----:B------:R-:W-:Y:S04]  /*3bb0*/  BSSY B1, `(.L_x_90) ;  /* 0x000000f000017945 */ /* 0x000fe80003800000 */
[----:B------:R-:W-:-:S04]  /*3bc0*/  FMUL R23, R20, R89 ;  /* 0x0000005914177220 */ /* 0x000fc80000400000 */
[----:B------:R-:W-:-:S05]  /*3bd0*/  FFMA R23, R84, R88, R23 ;  /* 0x0000005854177223 */ /* 0x000fca0000000017 */
[----:B------:R-:W-:-:S05]  /*3be0*/  F2FP.F16.F32.PACK_AB R23, RZ, R23 ;  /* 0x00000017ff17723e */ /* 0x000fca00000000ff */
[----:B------:R0:W-:Y:S01]  /*3bf0*/  @P0 STG.E.U16 desc[UR36][R14.64+0x70], R23 ;  /* 0x000070170e000986 */ /* 0x0001e2000c101524 */
[----:B------:R-:W-:-:S05]  /*3c00*/  IADD3 R64, P0, R5, R90, RZ ;  /* 0x0000005a05407210 */ /* 0x000fca0007f1e0ff */
[----:B------:R-:W-:Y:S01]  /*3c10*/  IMAD.X R65, R21, 0x1, R91, P0 ;  /* 0x0000000115417824 */ /* 0x000fe200000e065b */
[----:B------:R-:W-:-:S05]  /*3c20*/  IADD3 R66, P0, R5, R90, RZ ;  /* 0x0000005a05427210 */ /* 0x000fca0007f1e0ff */
[----:B------:R-:W-:Y:S01]  /*3c30*/  IMAD.X R67, R21, 0x1, R91, P0 ;  /* 0x0000000115437824 */ /* 0x000fe200000e065b */
[----:B------:R-:W-:-:S05]  /*3c40*/  IADD3 R20, P0, R5, R14, RZ ;  /* 0x0000000e05147210 */ /* 0x000fca0007f1e0ff */
[----:B------:R-:W-:Y:S01]  /*3c50*/  IMAD.X R21, R21, 0x1, R15, P0 ;  /* 0x0000000115157824 */ /* 0x000fe200000e060f */
[----:B------:R-:W-:-:S04]  /*3c60*/  ISETP.GT.AND P0, PT, R4, 0x39, PT ;  /* 0x000000390400780c */ /* 0x000fc80003f04270 */
[----:B------:R-:W-:-:S13]  /*3c70*/  ISETP.GT.AND P3, PT, R3, RZ, P0 ;  /* 0x000000ff0300720c */ /* 0x000fda0000764270 */
[----:B0-----:R-:W-:Y:S05]  /*3c80*/  @!P3 BRA `(.L_x_91) ;  /* 0x000000000004b947 */ /* 0x001fea0003800000 */
[----:B------:R0:W5:Y:S02]  /*3c90*/  LDG.E.LTC128B.U16 R106, desc[UR36][R6.64+0x72] ;  /* 0x00007224066a7981 */ /* 0x000164000c1e1520 */
.L_x_91:
[----:B------:R-:W-:Y:S05]  /*3ca0*/  BSYNC B1 ;  /* 0x0000000000017941 */ /* 0x000fea0003800000 */
.L_x_90:
        /* <DEDUP_REMOVED lines=9> */
.L_x_93:
[----:B------:R-:W-:Y:S05]  /*3d40*/  BSYNC B1 ;  /* 0x0000000000017941 */ /* 0x000fea0003800000 */
.L_x_92:
        /* <DEDUP_REMOVED lines=9> */
.L_x_95:
[----:B------:R-:W-:Y:S05]  /*3de0*/  BSYNC B1 ;  /* 0x0000000000017941 */ /* 0x000fea0003800000 */
.L_x_94:
[----:B-----5:R-:W-:-:S05]  /*3df0*/  HADD2.F32 R4, -RZ, R106.H0_H0 ;  /* 0x2000006aff047230 */ /* 0x020fca0000004100 */
[----:B------:R-:W-:-:S04]  /*3e00*/  FMUL R4, R4, R89 ;  /* 0x0000005904047220 */ /* 0x000fc80000400000 */
[----:B------:R-:W-:-:S05]  /*3e10*/  FFMA R4, R87, R88, R4 ;  /* 0x0000005857047223 */ /* 0x000fca0000000004 */
[----:B------:R-:W-:-:S04]  /*3e20*/  F2FP.F16.F32.PACK_AB R4, RZ, R4 ;  /* 0x00000004ff04723e */ /* 0x000fc800000000ff */
[----:B-1-3--:R-:W-:-:S05]  /*3e30*/  PRMT R6, R4, 0x7610, R6 ;  /* 0x0000761004067816 */ /* 0x00afca0000000006 */
[----:B------:R1:W-:Y:S01]  /*3e40*/  @P3 STG.E.U16 desc[UR36][R58.64+0x72], R6 ;  /* 0x000072063a003986 */ /* 0x0003e2000c101524 */
[----:B------:R-:W-:-:S13]  /*3e50*/  ISETP.GT.AND P3, PT, R3, 0x80, P5 ;  /* 0x000000800300780c */ /* 0x000fda0002f64270 */
[----:B------:R-:W3:Y:S01]  /*3e60*/  @P3 LDG.E.LTC128B.U16 R106, desc[UR36][R62.64] ;  /* 0x000000243e6a3981 */ /* 0x000ee2000c1e1520 */
[----:B------:R-:W-:Y:S01]  /*3e70*/  BSSY B1, `(.L_x_96) ;  /* 0x000000a000017945 */ /* 0x000fe20003800000 */
[----:B---3--:R-:W-:-:S05]  /*3e80*/  HADD2.F32 R4, -RZ, R106.H0_H0 ;  /* 0x2000006aff047230 */ /* 0x008fca0000004100 */
[----:B------:R-:W-:-:S04]  /*3e90*/  FMUL R5, R4, R89 ;  /* 0x0000005904057220 */ /* 0x000fc80000400000 */
[----:B------:R-:W-:-:S05]  /*3ea0*/  FFMA R5, R24, R88, R5 ;  /* 0x0000005818057223 */ /* 0x000fca0000000005 */
[----:B------:R-:W-:-:S05]  /*3eb0*/  F2FP.F16.F32.PACK_AB R5, RZ, R5 ;  /* 0x00000005ff05723e */ /* 0x000fca00000000ff */
[----:B------:R1:W-:Y:S01]  /*3ec0*/  @P3 STG.E.U16 desc[UR36][R20.64], R5 ;  /* 0x0000000514003986 */ /* 0x0003e2000c101524 */
[----:B------:R-:W-:-:S04]  /*3ed0*/  ISETP.NE.AND P3, PT, R107, RZ, PT ;  /* 0x000000ff6b00720c */ /* 0x000fc80003f65270 */
[----:B------:R-:W-:-:S13]  /*3ee0*/  ISETP.GT.AND P3, PT, R3, 0x80, P3 ;  /* 0x000000800300780c */ /* 0x000fda0001f64270 */
[----:B-1----:R-:W-:Y:S05]  /*3ef0*/  @!P3 BRA `(.L_x_97) ;  /* 0x000000000004b947 */ /* 0x002fea0003800000 */
[----:B------:R1:W5:Y:S02]  /*3f00*/  LDG.E.LTC128B.U16 R106, desc[UR36][R60.64+0x2] ;  /* 0x000002243c6a7981 */ /* 0x000364000c1e1520 */
.L_x_97:
[----:B------:R-:W-:Y:S05]  /*3f10*/  BSYNC B1 ;  /* 0x0000000000017941 */ /* 0x000fea0003800000 */
.L_x_96:
[----:B-----5:R-:W-:Y:S01]  /*3f20*/  HADD2.F32 R4, -RZ, R106.H0_H0 ;  /* 0x2000006aff047230 */ /* 0x020fe20000004100 */
[----:B------:R-:W-:Y:S01]  /*3f30*/  ISETP.GT.AND P5, PT, R3, 0x88, P5 ;  /* 0x000000880300780c */ /* 0x000fe20002fa4270 */
[----:B------:R-:W-:Y:S01]  /*3f40*/  @P3 IMAD.MOV.U32 R5, RZ, RZ, R21 ;  /* 0x000000ffff053224 */ /* 0x000fe200078e0015 */
[----:B------:R-:W-:Y:S02]  /*3f50*/  BSSY B1, `(.L_x_98) ;  /* 0x0000009000017945 */ /* 0x000fe40003800000 */
[----:B------:R-:W-:-:S04]  /*3f60*/  FMUL R4, R4, R89 ;  /* 0x0000005904047220 */ /* 0x000fc80000400000 */
[----:B------:R-:W-:-:S05]  /*3f70*/  FFMA R4, R25, R88, R4 ;  /* 0x0000005819047223 */ /* 0x000fca0000000004 */
[----:B------:R-:W-:-:S04]  /*3f80*/  F2FP.F16.F32.PACK_AB R4, RZ, R4 ;  /* 0x00000004ff04723e */ /* 0x000fc800000000ff */
[----:B------:R-:W-:Y:S01]  /*3f90*/  PRMT R6, R4, 0x7610, R6 ;  /* 0x0000761004067816 */ /* 0x000fe20000000006 */
[----:B------:R-:W-:-:S05]  /*3fa0*/  @P3 IMAD.MOV.U32 R4, RZ, RZ, R20 ;  /* 0x000000ffff043224 */ /* 0x000fca00078e0014 */
[----:B------:R3:W-:Y:S01]  /*3fb0*/  @P3 STG.E.U16 desc[UR36][R4.64+0x2], R6 ;  /* 0x0000020604003986 */ /* 0x0007e2000c101524 */
[----:B------:R-:W-:Y:S05]  /*3fc0*/  @!P5 BRA `(.L_x_99) ;  /* 0x000000000004d947 */ /* 0x000fea0003800000 */
[----:B------:R0:W5:Y:S02]  /*3fd0*/  LDG.E.LTC128B.U16 R106, desc[UR36][R8.64] ;  /* 0x00000024086a7981 */ /* 0x000164000c1e1520 */
.L_x_99:
[----:B------:R-:W-:Y:S05]  /*3fe0*/  BSYNC B1 ;  /* 0x0000000000017941 */ /* 0x000fea0003800000 */
.L_x_98:
[----:B---3-5:R-:W-:Y:S01]  /*3ff0*/  HADD2.F32 R4, -RZ, R106.H0_H0 ;  /* 0x2000006aff047230 */ /* 0x028fe20000004100 */
[----:B------:R-:W-:Y:S01]  /*4000*/  ISETP.NE.AND P3, PT, R107, RZ, PT ;  /* 0x000000ff6b00720c */ /* 0x000fe20003f65270 */
[----:B------:R-:W-:Y:S03]  /*4010*/  BSSY B1, `(.L_x_100) ;  /* 0x0000008000017945 */ /* 0x000fe60003800000 */
[----:B------:R-:W-:Y:S01]  /*4020*/  FMUL R5, R4, R89 ;  /* 0x0000005904057220 */ /* 0x000fe20000400000 */
[----:B------:R-:W-:-:S03]  /*4030*/  ISETP.GT.AND P3, PT, R3, 0x88, P3 ;  /* 0x000000880300780c */ /* 0x000fc60001f64270 */
[----:B------:R-:W-:-:S05]  /*4040*/  FFMA R5, R26, R88, R5 ;  /* 0x000000581a057223 */ /* 0x000fca0000000005 */
[----:B------:R-:W-:-:S05]  /*4050*/  F2FP.F16.F32.PACK_AB R5, RZ, R5 ;  /* 0x00000005ff05723e */ /* 0x000fca00000000ff */
[----:B------:R3:W-:Y:S01]  /*4060*/  @P5 STG.E.U16 desc[UR36][R64.64], R5 ;  /* 0x0000000540005986 */ /* 0x0007e2000c101524 */
[----:B------:R-:W-:Y:S05]  /*4070*/  @!P3 BRA `(.L_x_101) ;  /* 0x000000000004b947 */ /* 0x000fea0003800000 */
[----:B------:R0:W5:Y:S02]  /*4080*/  LDG.E.LTC128B.U16 R106, desc[UR36][R12.64+0x2] ;  /* 0x000002240c6a7981 */ /* 0x000164000c1e1520 */
.L_x_101:
[----:B------:R-:W-:Y:S05]  /*4090*/  BSYNC B1 ;  /* 0x0000000000017941 */ /* 0x000fea0003800000 */
.L_x_100:
[----:B-----5:R-:W-:Y:S01]  /*40a0*/  HADD2.F32 R4, -RZ, R106.H0_H0 ;  /* 0x2000006aff047230 */ /* 0x020fe20000004100 */
[----:B------:R-:W-:Y:S01]  /*40b0*/  ISETP.NE.AND P5, PT, R108, RZ, PT ;  /* 0x000000ff6c00720c */ /* 0x000fe20003fa5270 */
[----:B------:R-:W-:Y:S03]  /*40c0*/  BSSY B1, `(.L_x_102) ;  /* 0x0000008000017945 */ /* 0x000fe60003800000 */
[----:B------:R-:W-:-:S04]  /*40d0*/  FMUL R4, R4, R89 ;  /* 0x0000005904047220 */ /* 0x000fc80000400000 */
[----:B------:R-:W-:-:S05]  /*40e0*/  FFMA R4, R27, R88, R4 ;  /* 0x000000581b047223 */ /* 0x000fca0000000004 */
[----:B------:R-:W-:-:S05]  /*40f0*/  F2FP.F16.F32.PACK_AB R4, RZ, R4 ;  /* 0x00000004ff04723e */ /* 0x000fca00000000ff */
[----:B------:R0:W-:Y:S01]  /*4100*/  @P3 STG.E.U16 desc[UR36][R66.64+0x2], R4 ;  /* 0x0000020442003986 */ /* 0x0001e2000c101524 */
[----:B------:R-:W-:-:S13]  /*4110*/  ISETP.GT.AND P3, PT, R3, 0x80, P5 ;  /* 0x000000800300780c */ /* 0x000fda0002f64270 */
[----:B0-----:R-:W-:Y:S05]  /*4120*/  @!P3 BRA `(.L_x_103) ;  /* 0x000000000004b947 */ /* 0x001fea0003800000 */
[----:B------:R0:W5:Y:S02]  /*4130*/  LDG.E.LTC128B.U16 R106, desc[UR36][R60.64+0x10] ;  /* 0x000010243c6a7981 */ /* 0x000164000c1e1520 */
.L_x_103:
[----:B------:R-:W-:Y:S05]  /*4140*/  BSYNC B1 ;  /* 0x0000000000017941 */ /* 0x000fea0003800000 */
.L_x_102:
[----:B-----5:R-:W-:Y:S01]  /*4150*/  HADD2.F32 R4, -RZ, R106.H0_H0 ;  /* 0x2000006aff047230 */ /* 0x020fe20000004100 */
[----:B------:R-:W-:Y:S01]  /*4160*/  ISETP.NE.AND P5, PT, R104, RZ, PT ;  /* 0x000000ff6800720c */ /* 0x000fe20003fa5270 */
[----:B------:R-:W-:Y:S03]  /*4170*/  BSSY B1, `(.L_x_104) ;  /* 0x000000b000017945 */ /* 0x000fe60003800000 */
[----:B---3--:R-:W-:Y:S01]  /*4180*/  FMUL R5, R4, R89 ;  /* 0x0000005904057220 */ /* 0x008fe20000400000 */
[----:B------:R-:W-:-:S03]  /*4190*/  @P3 IMAD.MOV.U32 R4, RZ, RZ, R20 ;  /* 0x000000ffff043224 */ /* 0x000fc600078e0014 */
[----:B------:R-:W-:-:S05]  /*41a0*/  FFMA R5, R28, R88, R5 ;  /* 0x000000581c057223 */ /* 0x000fca0000000005 */
[----:B------:R-:W-:-:S04]  /*41b0*/  F2FP.F16.F32.PACK_AB R5, RZ, R5 ;  /* 0x00000005ff05723e */ /* 0x000fc800000000ff */
[----:B------:R-:W-:Y:S01]  /*41c0*/  PRMT R6, R5, 0x7610, R6 ;  /* 0x0000761005067816 */ /* 0x000fe20000000006 */
[----:B------:R-:W-:-:S05]  /*41d0*/  @P3 IMAD.MOV.U32 R5, RZ, RZ, R21 ;  /* 0x000000ffff053224 */ /* 0x000fca00078e0015 */
[----:B------:R3:W-:Y:S01]  /*41e0*/  @P3 STG.E.U16 desc[UR36][R4.64+0x10], R6 ;  /* 0x0000100604003986 */ /* 0x0007e2000c101524 */
[----:B------:R-:W-:-:S13]  /*41f0*/  ISETP.GT.AND P3, PT, R3, 0x80, P5 ;  /* 0x000000800300780c */ /* 0x000fda0002f64270 */
[----:B---3--:R-:W-:Y:S05]  /*4200*/  @!P3 BRA `(.L_x_105) ;  /* 0x000000000004b947 */ /* 0x008fea0003800000 */
[----:B------:R3:W5:Y:S02]  /*4210*/  LDG.E.LTC128B.U16 R106, desc[UR36][R60.64+0x12] ;  /* 0x000012243c6a7981 */ /* 0x000764000c1e1520 */
.L_x_105:
[----:B------:R-:W-:Y:S05]  /*4220*/  BSYNC B1 ;  /* 0x0000000000017941 */ /* 0x000fea0003800000 */
.L_x_104:
[----:B-----5:R-:W-:Y:S01]  /*4230*/  HADD2.F32 R4, -RZ, R106.H0_H0 ;  /* 0x2000006aff047230 */ /* 0x020fe20000004100 */
[----:B------:R-:W-:Y:S01]  /*4240*/  BSSY B1, `(.L_x_106) ;  /* 0x000000c000017945 */ /* 0x000fe20003800000 */
[----:B------:R-:W-:-:S03]  /*4250*/  @P3 IMAD.MOV.U32 R5, RZ, RZ, R21 ;  /* 0x000000ffff053224 */ /* 0x000fc600078e0015 */
[----:B------:R-:W-:-:S04]  /*4260*/  FMUL R4, R4, R89 ;  /* 0x0000005904047220 */ /* 0x000fc80000400000 */
[----:B------:R-:W-:-:S05]  /*4270*/  FFMA R4, R29, R88, R4 ;  /* 0x000000581d047223 */ /* 0x000fca0000000004 */
[----:B------:R-:W-:-:S04]  /*4280*/  F2FP.F16.F32.PACK_AB R4, RZ, R4 ;  /* 0x00000004ff04723e */ /* 0x000fc800000000ff */
[----:B------:R-:W-:Y:S01]  /*4290*/  PRMT R6, R4, 0x7610, R6 ;  /* 0x0000761004067816 */ /* 0x000fe20000000006 */
[----:B------:R-:W-:-:S05]  /*42a0*/  @P3 IMAD.MOV.U32 R4, RZ, RZ, R20 ;  /* 0x000000ffff043224 */ /* 0x000fca00078e0014 */
[----:B------:R0:W-:Y:S01]  /*42b0*/  @P3 STG.E.U16 desc[UR36][R4.64+0x12], R6 ;  /* 0x0000120604003986 */ /* 0x0001e2000c101524 */
[----:B------:R-:W-:-:S04]  /*42c0*/  ISETP.NE.AND P3, PT, R108, RZ, PT ;  /* 0x000000ff6c00720c */ /* 0x000fc80003f65270 */
[----:B------:R-:W-:-:S13]  /*42d0*/  ISETP.GT.AND P3, PT, R3, 0x88, P3 ;  /* 0x000000880300780c */ /* 0x000fda0001f64270 */
[----:B0-----:R-:W-:Y:S05]  /*42e0*/  @!P3 BRA `(.L_x_107) ;  /* 0x000000000004b947 */ /* 0x001fea0003800000 */
[----:B------:R0:W5:Y:S02]  /*42f0*/  LDG.E.LTC128B.U16 R106, desc[UR36][R12.64+0x10] ;  /* 0x000010240c6a7981 */ /* 0x000164000c1e1520 */
.L_x_107:
[----:B------:R-:W-:Y:S05]  /*4300*/  BSYNC B1 ;  /* 0x0000000000017941 */ /* 0x000fea0003800000 */
.L_x_106:
        /* <DEDUP_REMOVED lines=9> */
.L_x_109:
[----:B------:R-:W-:Y:S05]  /*43a0*/  BSYNC B1 ;  /* 0x0000000000017941 */ /* 0x000fea0003800000 */
.L_x_108:
[----:B-----5:R-:W-:Y:S01]  /*43b0*/  HADD2.F32 R4, -RZ, R106.H0_H0 ;  /* 0x2000006aff047230 */ /* 0x020fe20000004100 */
[----:B------:R-:W-:Y:S01]  /*43c0*/  ISETP.NE.AND P5, PT, R92, RZ, PT ;  /* 0x000000ff5c00720c */ /* 0x000fe20003fa5270 */
        /* <DEDUP_REMOVED lines=8> */
[----:B------:R-:W-:-:S13]  /*4450*/  ISETP.GT.AND P3, PT, R3, 0x80, P5 ;  /* 0x000000800300780c */ /* 0x000fda0002f64270 */
[----:B0-----:R-:W-:Y:S05]  /*4460*/  @!P3 BRA `(.L_x_111) ;  /* 0x000000000004b947 */ /* 0x001fea0003800000 */
[----:B------:R0:W5:Y:S02]  /*4470*/  LDG.E.LTC128B.U16 R106, desc[UR36][R60.64+0x20] ;  /* 0x000020243c6a7981 */ /* 0x000164000c1e1520 */
.L_x_111:
[----:B------:R-:W-:Y:S05]  /*4480*/  BSYNC B1 ;  /* 0x0000000000017941 */ /* 0x000fea0003800000 */
.L_x_110:
[----:B-----5:R-:W-:Y:S01]  /*4490*/  HADD2.F32 R4, -RZ, R106.H0_H0 ;  /* 0x2000006aff047230 */ /* 0x020fe20000004100 */
[----:B------:R-:W-:Y:S01]  /*44a0*/  ISETP.NE.AND P5, PT, R93, RZ, PT ;  /* 0x000000ff5d00720c */ /* 0x000fe20003fa5270 */
[----:B------:R-:W-:Y:S03]  /*44b0*/  BSSY B1, `(.L_x_112) ;  /* 0x000000b000017945 */ /* 0x000fe60003800000 */
[----:B------:R-:W-:Y:S01]  /*44c0*/  FMUL R5, R4, R89 ;  /* 0x0000005904057220 */ /* 0x000fe20000400000 */
[----:B------:R-:W-:-:S03]  /*44d0*/  @P3 IMAD.MOV.U32 R4, RZ, RZ, R20 ;  /* 0x000000ffff043224 */ /* 0x000fc600078e0014 */
        /* <DEDUP_REMOVED lines=8> */
.L_x_113:
[----:B------:R-:W-:Y:S05]  /*4560*/  BSYNC B1 ;  /* 0x0000000000017941 */ /* 0x000fea0003800000 */
.L_x_112:
        /* <DEDUP_REMOVED lines=13> */
.L_x_115:
[----:B------:R-:W-:Y:S05]  /*4640*/  BSYNC B1 ;  /* 0x0000000000017941 */ /* 0x000fea0003800000 */
.L_x_114:
[----:B-----5:R-:W-:Y:S01]  /*4650*/  HADD2.F32 R4, -RZ, R106.H0_H0 ;  /* 0x2000006aff047230 */ /* 0x020fe20000004100 */
[----:B------:R-:W-:Y:S04]  /*4660*/  BSSY B1, `(.L_x_116) ;  /* 0x000000b000017945 */ /* 0x000fe80003800000 */
        /* <DEDUP_REMOVED lines=10> */
.L_x_117:
[----:B------:R-:W-:Y:S05]  /*4710*/  BSYNC B1 ;  /* 0x0000000000017941 */ /* 0x000fea0003800000 */
.L_x_116:
        /* <DEDUP_REMOVED lines=13> */
.L_x_119:
[----:B------:R-:W-:Y:S05]  /*47f0*/  BSYNC B1 ;  /* 0x0000000000017941 */ /* 0x000fea0003800000 */
.L_x_118:
        /* <DEDUP_REMOVED lines=13> */
.L_x_121:
[----:B------:R-:W-:Y:S05]  /*48d0*/  BSYNC B1 ;  /* 0x0000000000017941 */ /* 0x000fea0003800000 */
.L_x_120:
        /* <DEDUP_REMOVED lines=13> */
.L_x_123:
[----:B------:R-:W-:Y:S05]  /*49b0*/  BSYNC B1 ;  /* 0x0000000000017941 */ /* 0x000fea0003800000 */
.L_x_122:
        /* <DEDUP_REMOVED lines=12> */
.L_x_125:
[----:B------:R-:W-:Y:S05]  /*4a80*/  BSYNC B1 ;  /* 0x0000000000017941 */ /* 0x000fea0003800000 */
.L_x_124:
        /* <DEDUP_REMOVED lines=13> */
.L_x_127:
[----:B------:R-:W-:Y:S05]  /*4b60*/  BSYNC B1 ;  /* 0x0000000000017941 */ /* 0x000fea0003800000 */
.L_x_126:
        /* <DEDUP_REMOVED lines=13> */
.L_x_129:
[----:B------:R-:W-:Y:S05]  /*4c40*/  BSYNC B1 ;  /* 0x0000000000017941 */ /* 0x000fea0003800000 */
.L_x_128:
        /* <DEDUP_REMOVED lines=13> */
.L_x_131:
[----:B------:R-:W-:Y:S05]  /*4d20*/  BSYNC B1 ;  /* 0x0000000000017941 */ /* 0x000fea0003800000 */
.L_x_130:
        /* <DEDUP_REMOVED lines=12> */
.L_x_133:
[----:B------:R-:W-:Y:S05]  /*4df0*/  BSYNC B1 ;  /* 0x0000000000017941 */ /* 0x000fea0003800000 */
.L_x_132:
        /* <DEDUP_REMOVED lines=13> */
.L_x_135:
[----:B------:R-:W-:Y:S05]  /*4ed0*/  BSYNC B1 ;  /* 0x0000000000017941 */ /* 0x000fea0003800000 */
.L_x_134:
        /* <DEDUP_REMOVED lines=12> */
.L_x_137:
[----:B------:R-:W-:Y:S05]  /*4fa0*/  BSYNC B1 ;  /* 0x0000000000017941 */ /* 0x000fea0003800000 */
.L_x_136:
        /* <DEDUP_REMOVED lines=12> */
.L_x_139:
[----:B------:R-:W-:Y:S05]  /*5070*/  BSYNC B1 ;  /* 0x0000000000017941 */ /* 0x000fea0003800000 */
.L_x_138:
        /* <DEDUP_REMOVED lines=12> */
.L_x_141:
[----:B------:R-:W-:Y:S05]  /*5140*/  BSYNC B1 ;  /* 0x0000000000017941 */ /* 0x000fea0003800000 */
.L_x_140:
        /* <DEDUP_REMOVED lines=12> */
.L_x_143:
[----:B------:R-:W-:Y:S05]  /*5210*/  BSYNC B1 ;  /* 0x0000000000017941 */ /* 0x000fea0003800000 */
.L_x_142:
        /* <DEDUP_REMOVED lines=12> */
.L_x_145:
[----:B------:R-:W-:Y:S05]  /*52e0*/  BSYNC B1 ;  /* 0x0000000000017941 */ /* 0x000fea0003800000 */
.L_x_144:
        /* <DEDUP_REMOVED lines=12> */
.L_x_147:
[----:B------:R-:W-:Y:S05]  /*53b0*/  BSYNC B1 ;  /* 0x0000000000017941 */ /* 0x000fea0003800000 */
.L_x_146:
[----:B0----5:R-:W-:Y:S01]  /*53c0*/  HADD2.F32 R4, -RZ, R106.H0_H0 ;  /* 0x2000006aff047230 */ /* 0x021fe20000004100 */
[----:B------:R-:W-:Y:S01]  /*53d0*/  ISETP.GT.AND P2, PT, R3, 0x88, P2 ;  /* 0x000000880300780c */ /* 0x000fe20001744270 */
        /* <DEDUP_REMOVED lines=8> */
[----:B------:R-:W-:Y:S05]  /*5460*/  @!P2 BRA `(.L_x_149) ;  /* 0x000000000004a947 */ /* 0x000fea0003800000 */
[----:B------:R0:W5:Y:S02]  /*5470*/  LDG.E.LTC128B.U16 R106, desc[UR36][R12.64+0x62] ;  /* 0x000062240c6a7981 */ /* 0x000164000c1e1520 */
.L_x_149:
[----:B------:R-:W-:Y:S05]  /*5480*/  BSYNC B1 ;  /* 0x0000000000017941 */ /* 0x000fea0003800000 */
.L_x_148:
[----:B0----5:R-:W-:Y:S01]  /*5490*/  HADD2.F32 R4, -RZ, R106.H0_H0 ;  /* 0x2000006aff047230 */ /* 0x021fe20000004100 */
        /* <DEDUP_REMOVED lines=11> */
.L_x_151:
[----:B------:R-:W-:Y:S05]  /*5550*/  BSYNC B1 ;  /* 0x0000000000017941 */ /* 0x000fea0003800000 */
.L_x_150:
        /* <DEDUP_REMOVED lines=12> */
.L_x_153:
[----:B------:R-:W-:Y:S05]  /*5620*/  BSYNC B1 ;  /* 0x0000000000017941 */ /* 0x000fea0003800000 */
.L_x_152:
[----:B0----5:R-:W-:Y:S01]  /*5630*/  HADD2.F32 R4, -RZ, R106.H0_H0 ;  /* 0x2000006aff047230 */ /* 0x021fe20000004100 */
[----:B------:R-:W-:Y:S01]  /*5640*/  ISETP.GT.AND P1, PT, R3, 0x88, P1 ;  /* 0x000000880300780c */ /* 0x000fe20000f24270 */
[----:B------:R-:W-:Y:S03]  /*5650*/  BSSY B1, `(.L_x_154) ;  /* 0x0000007000017945 */ /* 0x000fe60003800000 */
[----:B------:R-:W-:-:S04]  /*5660*/  FMUL R4, R4, R89 ;  /* 0x0000005904047220 */ /* 0x000fc80000400000 */
[----:B------:R-:W-:-:S05]  /*5670*/  FFMA R4, R53, R88, R4 ;  /* 0x0000005835047223 */ /* 0x000fca0000000004 */
[----:B------:R-:W-:-:S05]  /*5680*/  F2FP.F16.F32.PACK_AB R4, RZ, R4 ;  /* 0x00000004ff04723e */ /* 0x000fca00000000ff */
[----:B------:R0:W-:Y:S01]  /*5690*/  @P2 STG.E.U16 desc[UR36][R20.64+0x72], R4 ;  /* 0x0000720414002986 */ /* 0x0001e2000c101524 */
[----:B------:R-:W-:Y:S05]  /*56a0*/  @!P1 BRA `(.L_x_155) ;  /* 0x0000000000049947 */ /* 0x000fea0003800000 */
[----:B------:R0:W5:Y:S02]  /*56b0*/  LDG.E.LTC128B.U16 R106, desc[UR36][R12.64+0x70] ;  /* 0x000070240c6a7981 */ /* 0x000164000c1e1520 */
.L_x_155:
[----:B------:R-:W-:Y:S05]  /*56c0*/  BSYNC B1 ;  /* 0x0000000000017941 */ /* 0x000fea0003800000 */
.L_x_154:
        /* <DEDUP_REMOVED lines=12> */
.L_x_157:
[----:B------:R-:W-:Y:S05]  /*5790*/  BSYNC B1 ;  /* 0x0000000000017941 */ /* 0x000fea0003800000 */
.L_x_156:
[----:B------:R-:W-:Y:S05]  /*57a0*/  @!P0 BRA `(.L_x_158) ;  /* 0x0000001400d48947 */ /* 0x000fea0003800000 */
[----:B-----5:R-:W-:-:S05]  /*57b0*/  HADD2.F32 R106, -RZ, R106.H0_H0 ;  /* 0x2000006aff6a7230 */ /* 0x020fca0000004100 */
[----:B------:R-:W-:-:S04]  /*57c0*/  FMUL R106, R106, R89 ;  /* 0x000000596a6a7220 */ /* 0x000fc80000400000 */
[----:B------:R-:W-:-:S05]  /*57d0*/  FFMA R106, R55, R88, R106 ;  /* 0x00000058376a7223 */ /* 0x000fca000000006a */
[----:B------:R-:W-:-:S05]  /*57e0*/  F2FP.F16.F32.PACK_AB R106, RZ, R106 ;  /* 0x0000006aff6a723e */ /* 0x000fca00000000ff */
[----:B------:R0:W-:Y:S01]  /*57f0*/  STG.E.U16 desc[UR36][R10.64+0x72], R106 ;  /* 0x0000726a0a007986 */ /* 0x0001e2000c101524 */
[----:B------:R-:W-:Y:S05]  /*5800*/  BRA `(.L_x_158) ;  /* 0x0000001400bc7947 */ /* 0x000fea0003800000 */
.L_x_35:
[----:B------:R-:W-:Y:S01]  /*5810*/  ULDC.64 UR4, c[0x0][0x5c0] ;  /* 0x0001700000047ab9 */ /* 0x000fe20000000a00 */
[----:B------:R-:W-:Y:S01]  /*5820*/  ISETP.GT.AND P4, PT, R4, 0x1, PT ;  /* 0x000000010400780c */ /* 0x000fe20003f84270 */
[-C--:B------:R-:W-:Y:S01]  /*5830*/  FMUL R56, R56, R88.reuse ;  /* 0x0000005838387220 */ /* 0x080fe20000400000 */
[----:B------:R-:W-:Y:S01]  /*5840*/  LEA R12, P1, R104, UR4, 0x1 ;  /* 0x00000004680c7c11 */ /* 0x000fe2000f8208ff */
[-C--:B------:R-:W-:Y:S01]  /*5850*/  FMUL R57, R57, R88.reuse ;  /* 0x0000005839397220 */ /* 0x080fe20000400000 */
[C---:B------:R-:W-:Y:S01]  /*5860*/  IMAD.SHL.U32 R7, R10.reuse, 0x10, RZ ;  /* 0x000000100a077824 */ /* 0x040fe200078e00ff */
[----:B------:R-:W-:Y:S01]  /*5870*/  SHF.L.U64.HI R5, R10, 0x4, R11 ;  /* 0x000000040a057819 */ /* 0x000fe2000001020b */
[-C--:B------:R-:W-:Y:S01]  /*5880*/  FMUL R58, R58, R88.reuse ;  /* 0x000000583a3a7220 */ /* 0x080fe20000400000 */
[----:B------:R-:W-:Y:S01]  /*5890*/  LEA.HI.X R13, R104, UR5, R107, 0x1, P1 ;  /* 0x00000005680d7c11 */ /* 0x000fe200088f0c6b */
[-C--:B------:R-:W-:Y:S01]  /*58a0*/  FMUL R59, R59, R88.reuse ;  /* 0x000000583b3b7220 */ /* 0x080fe20000400000 */
[----:B------:R-:W-:Y:S01]  /*58b0*/  ISETP.GT.AND P1, PT, R3, RZ, P4 ;  /* 0x000000ff0300720c */ /* 0x000fe20002724270 */
[----:B------:R-:W-:Y:S01]  /*58c0*/  FMUL R60, R60, R88 ;  /* 0x000000583c3c7220 */ /* 0x000fe20000400000 */
[----:B------:R-:W-:Y:S01]  /*58d0*/  F2FP.F16.F32.PACK_AB R56, RZ, R56 ;  /* 0x00000038ff38723e */ /* 0x000fe200000000ff */
[-C--:B------:R-:W-:Y:S01]  /*58e0*/  FMUL R61, R61, R88.reuse ;  /* 0x000000583d3d7220 */ /* 0x080fe20000400000 */
[----:B------:R-:W-:Y:S01]  /*58f0*/  F2FP.F16.F32.PACK_AB R57, RZ, R57 ;  /* 0x00000039ff39723e */ /* 0x000fe200000000ff */
[----:B------:R-:W-:Y:S01]  /*5900*/  FMUL R62, R62, R88 ;  /* 0x000000583e3e7220 */ /* 0x000fe20000400000 */
[C---:B------:R-:W-:Y:S01]  /*5910*/  SHF.L.U64.HI R23, R10.reuse, 0x8, R11 ;  /* 0x000000080a177819 */ /* 0x040fe2000001020b */
[----:B------:R-:W-:Y:S01]  /*5920*/  @P0 STG.E.U16 desc[UR36][R12.64], R56 ;  /* 0x000000380c000986 */ /* 0x000fe2000c101524 */
[----:B------:R-:W-:Y:S01]  /*5930*/  PRMT R14, R57, 0x7610, R14 ;  /* 0x00007610390e7816 */ /* 0x000fe2000000000e */
[----:B------:R-:W-:Y:S01]  /*5940*/  IMAD.SHL.U32 R57, R10, 0x100, RZ ;  /* 0x000001000a397824 */ /* 0x000fe200078e00ff */
[----:B------:R-:W-:Y:S01]  /*5950*/  IADD3 R8, P0, R7, R12, RZ ;  /* 0x0000000c07087210 */ /* 0x000fe20007f1e0ff */
[----:B------:R-:W-:Y:S01]  /*5960*/  FMUL R63, R63, R88 ;  /* 0x000000583f3f7220 */ /* 0x000fe20000400000 */
[----:B------:R-:W-:Y:S01]  /*5970*/  ISETP.GT.AND P3, PT, R4, 0x8, PT ;  /* 0x000000080400780c */ /* 0x000fe20003f64270 */
[--C-:B------:R-:W-:Y:S01]  /*5980*/  @P1 IMAD.MOV.U32 R10, RZ, RZ, R12.reuse ;  /* 0x000000ffff0a1224 */ /* 0x100fe200078e000c */
[----:B------:R-:W-:Y:S01]  /*5990*/  ISETP.GT.AND P2, PT, R3, 0x8, P5 ;  /* 0x000000080300780c */ /* 0x000fe20002f44270 */
[--C-:B------:R-:W-:Y:S01]  /*59a0*/  @P1 IMAD.MOV.U32 R11, RZ, RZ, R13.reuse ;  /* 0x000000ffff0b1224 */ /* 0x100fe200078e000d */
[----:B------:R-:W-:Y:S01]  /*59b0*/  F2FP.F16.F32.PACK_AB R58, RZ, R58 ;  /* 0x0000003aff3a723e */ /* 0x000fe200000000ff */
[----:B------:R-:W-:Y:S01]  /*59c0*/  IMAD.X R9, R5, 0x1, R13, P0 ;  /* 0x0000000105097824 */ /* 0x000fe200000e060d */
[----:B------:R-:W-:Y:S01]  /*59d0*/  F2FP.F16.F32.PACK_AB R59, RZ, R59 ;  /* 0x0000003bff3b723e */ /* 0x000fe200000000ff */
[----:B------:R-:W-:Y:S01]  /*59e0*/  FMUL R64, R64, R88 ;  /* 0x0000005840407220 */ /* 0x000fe20000400000 */
[----:B------:R0:W-:Y:S01]  /*59f0*/  @P1 STG.E.U16 desc[UR36][R10.64+0x2], R14 ;  /* 0x0000020e0a001986 */ /* 0x0001e2000c101524 */
[----:B------:R-:W-:Y:S01]  /*5a00*/  IADD3 R6, P0, P1, R57, R12, R7 ;  /* 0x0000000c39067210 */ /* 0x000fe2000791e007 */
[----:B------:R-:W-:Y:S01]  /*5a10*/  FMUL R65, R65, R88 ;  /* 0x0000005841417220 */ /* 0x000fe20000400000 */
[----:B------:R-:W-:Y:S01]  /*5a20*/  F2FP.F16.F32.PACK_AB R60, RZ, R60 ;  /* 0x0000003cff3c723e */ /* 0x000fe200000000ff */
[-C--:B------:R-:W-:Y:S01]  /*5a30*/  FMUL R66, R66, R88.reuse ;  /* 0x0000005842427220 */ /* 0x080fe20000400000 */
[----:B------:R-:W-:Y:S01]  /*5a40*/  IADD3.X R7, R23, R13, R5, P0, P1 ;  /* 0x0000000d17077210 */ /* 0x000fe200007e2405 */
[-C--:B------:R-:W-:Y:S01]  /*5a50*/  FMUL R67, R67, R88.reuse ;  /* 0x0000005843437220 */ /* 0x080fe20000400000 */
[C---:B------:R-:W-:Y:S01]  /*5a60*/  ISETP.GT.AND P0, PT, R3.reuse, RZ, P3 ;  /* 0x000000ff0300720c */ /* 0x040fe20001f04270 */
[----:B------:R-:W-:Y:S01]  /*5a70*/  @P2 STG.E.U16 desc[UR36][R8.64], R58 ;  /* 0x0000003a08002986 */ /* 0x000fe2000c101524 */
[----:B------:R-:W-:Y:S01]  /*5a80*/  ISETP.GT.AND P1, PT, R3, 0x8, P4 ;  /* 0x000000080300780c */ /* 0x000fe20002724270 */
[-C--:B------:R-:W-:Y:S01]  /*5a90*/  FMUL R68, R68, R88.reuse ;  /* 0x0000005844447220 */ /* 0x080fe20000400000 */
[----:B------:R-:W-:Y:S01]  /*5aa0*/  ISETP.GT.AND P2, PT, R4, 0x9, PT ;  /* 0x000000090400780c */ /* 0x000fe20003f44270 */
[-C--:B------:R-:W-:Y:S01]  /*5ab0*/  FMUL R69, R69, R88.reuse ;  /* 0x0000005845457220 */ /* 0x080fe20000400000 */
[----:B------:R-:W-:Y:S01]  /*5ac0*/  F2FP.F16.F32.PACK_AB R61, RZ, R61 ;  /* 0x0000003dff3d723e */ /* 0x000fe200000000ff */
[----:B------:R-:W-:Y:S01]  /*5ad0*/  FMUL R70, R70, R88 ;  /* 0x0000005846467220 */ /* 0x000fe20000400000 */
[----:B------:R-:W-:Y:S01]  /*5ae0*/  F2FP.F16.F32.PACK_AB R62, RZ, R62 ;  /* 0x0000003eff3e723e */ /* 0x000fe200000000ff */
[-C--:B------:R-:W-:Y:S01]  /*5af0*/  FMUL R71, R71, R88.reuse ;  /* 0x0000005847477220 */ /* 0x080fe20000400000 */
[----:B------:R-:W-:Y:S01]  /*5b00*/  F2FP.F16.F32.PACK_AB R63, RZ, R63 ;  /* 0x0000003fff3f723e */ /* 0x000fe200000000ff */
[----:B------:R-:W-:Y:S01]  /*5b10*/  FMUL R72, R72, R88 ;  /* 0x0000005848487220 */ /* 0x000fe20000400000 */
[----:B------:R-:W-:Y:S01]  /*5b20*/  F2FP.F16.F32.PACK_AB R64, RZ, R64 ;  /* 0x00000040ff40723e */ /* 0x000fe200000000ff */
[--C-:B0-----:R-:W-:Y:S01]  /*5b30*/  @P0 IMAD.MOV.U32 R10, RZ, RZ, R12.reuse ;  /* 0x000000ffff0a0224 */ /* 0x101fe200078e000c */
[----:B------:R-:W-:Y:S01]  /*5b40*/  F2FP.F16.F32.PACK_AB R65, RZ, R65 ;  /* 0x00000041ff41723e */ /* 0x000fe200000000ff */
[--C-:B------:R-:W-:Y:S01]  /*5b50*/  @P0 IMAD.MOV.U32 R11, RZ, RZ, R13.reuse ;  /* 0x000000ffff0b0224 */ /* 0x100fe200078e000d */
[----:B------:R-:W-:Y:S01]  /*5b60*/  @P1 STG.E.U16 desc[UR36][R8.64+0x2], R59 ;  /* 0x0000023b08001986 */ /* 0x000fe2000c101524 */
[----:B------:R-:W-:Y:S01]  /*5b70*/  ISETP.GT.AND P1, PT, R4, 0x11, PT ;  /* 0x000000110400780c */ /* 0x000fe20003f24270 */
[----:B------:R-:W-:Y:S01]  /*5b80*/  FMUL R73, R73, R88 ;  /* 0x0000005849497220 */ /* 0x000fe20000400000 */
[----:B------:R-:W-:Y:S01]  /*5b90*/  F2FP.F16.F32.PACK_AB R66, RZ, R66 ;  /* 0x00000042ff42723e */ /* 0x000fe200000000ff */
[----:B------:R0:W-:Y:S01]  /*5ba0*/  @P0 STG.E.U16 desc[UR36][R10.64+0x10], R60 ;  /* 0x0000103c0a000986 */ /* 0x0001e2000c101524 */
[----:B------:R-:W-:Y:S01]  /*5bb0*/  ISETP.GT.AND P0, PT, R3, RZ, P2 ;  /* 0x000000ff0300720c */ /* 0x000fe20001704270 */
        /* <DEDUP_REMOVED lines=15> */
[----:B------:R-:W-:Y:S01]  /*5cb0*/  F2FP.F16.F32.PACK_AB R74, RZ, R74 ;  /* 0x0000004aff4a723e */ /* 0x000fe200000000ff */
[-C--:B------:R-:W-:Y:S01]  /*5cc0*/  FMUL R80, R80, R88.reuse ;  /* 0x0000005850507220 */ /* 0x080fe20000400000 */
[----:B------:R-:W-:Y:S01]  /*5cd0*/  F2FP.F16.F32.PACK_AB R75, RZ, R75 ;  /* 0x0000004bff4b723e */ /* 0x000fe200000000ff */
[-C--:B------:R-:W-:Y:S01]  /*5ce0*/  FMUL R81, R81, R88.reuse ;  /* 0x0000005851517220 */ /* 0x080fe20000400000 */
[----:B------:R0:W-:Y:S01]  /*5cf0*/  @P0 STG.E.U16 desc[UR36][R10.64+0x12], R61 ;  /* 0x0000123d0a000986 */ /* 0x0001e2000c101524 */
[----:B------:R-:W-:Y:S01]  /*5d00*/  ISETP.GT.AND P0, PT, R3, 0x8, P3 ;  /* 0x000000080300780c */ /* 0x000fe20001f04270 */
[----:B------:R-:W-:Y:S01]  /*5d10*/  FMUL R82, R82, R88 ;  /* 0x0000005852527220 */ /* 0x000fe20000400000 */
[----:B------:R-:W-:Y:S01]  /*5d20*/  F2FP.F16.F32.PACK_AB R76, RZ, R76 ;  /* 0x0000004cff4c723e */ /* 0x000fe200000000ff */
        /* <DEDUP_REMOVED lines=10> */
[----:B------:R-:W-:Y:S01]  /*5dd0*/  @P0 STG.E.U16 desc[UR36][R8.64+0x10], R62 ;  /* 0x0000103e08000986 */ /* 0x000fe2000c101524 */
[----:B------:R-:W-:Y:S01]  /*5de0*/  ISETP.GT.AND P0, PT, R3, 0x8, P2 ;  /* 0x000000080300780c */ /* 0x000fe20001704270 */
[-C--:B------:R-:W-:Y:S01]  /*5df0*/  FMUL R24, R24, R88.reuse ;  /* 0x0000005818187220 */ /* 0x080fe20000400000 */
[C---:B------:R-:W-:Y:S01]  /*5e00*/  ISETP.GT.AND P2, PT, R4.reuse, 0x10, PT ;  /* 0x000000100400780c */ /* 0x040fe20003f44270 */
        /* <DEDUP_REMOVED lines=32> */
[----:B------:R-:W-:Y:S01]  /*6010*/  ISETP.GT.AND P0, PT, R3, RZ, P1 ;  /* 0x000000ff0300720c */ /* 0x000fe20000f04270 */
        /* <DEDUP_REMOVED lines=10> */
[----:B------:R-:W-:Y:S01]  /*60c0*/  FMUL R43, R43, R88 ;  /* 0x000000582b2b7220 */ /* 0x000fe20000400000 */
[----:B------:R-:W-:Y:S01]  /*60d0*/  F2FP.F16.F32.PACK_AB R35, RZ, R35 ;  /* 0x00000023ff23723e */ /* 0x000fe200000000ff */
[----:B0-----:R-:W-:Y:S01]  /*60e0*/  @P0 IMAD.MOV.U32 R10, RZ, RZ, R12 ;  /* 0x000000ffff0a0224 */ /* 0x001fe200078e000c */
[----:B------:R-:W-:Y:S01]  /*60f0*/  F2FP.F16.F32.PACK_AB R36, RZ, R36 ;  /* 0x00000024ff24723e */ /* 0x000fe200000000ff */
[----:B------:R-:W-:Y:S01]  /*6100*/  @P0 IMAD.MOV.U32 R11, RZ, RZ, R13 ;  /* 0x000000ffff0b0224 */ /* 0x000fe200078e000d */
[----:B------:R-:W-:Y:S01]  /*6110*/  F2FP.F16.F32.PACK_AB R37, RZ, R37 ;  /* 0x00000025ff25723e */ /* 0x000fe200000000ff */
[----:B------:R-:W-:Y:S01]  /*6120*/  FMUL R44, R44, R88 ;  /* 0x000000582c2c7220 */ /* 0x000fe20000400000 */
[----:B------:R-:W-:Y:S01]  /*6130*/  F2FP.F16.F32.PACK_AB R38, RZ, R38 ;  /* 0x00000026ff26723e */ /* 0x000fe200000000ff */
[-C--:B------:R-:W-:Y:S01]  /*6140*/  FMUL R45, R45, R88.reuse ;  /* 0x000000582d2d7220 */ /* 0x080fe20000400000 */
[----:B------:R0:W-:Y:S01]  /*6150*/  @P0 STG.E.U16 desc[UR36][R10.64+0x22], R65 ;  /* 0x000022410a000986 */ /* 0x0001e2000c101524 */
        /* <DEDUP_REMOVED lines=13> */
[----:B------:R-:W-:Y:S01]  /*6230*/  @P0 STG.E.U16 desc[UR36][R8.64+0x20], R66 ;  /* 0x0000204208000986 */ /* 0x000fe2000c101524 */
[----:B------:R-:W-:Y:S01]  /*6240*/  ISETP.GT.AND P0, PT, R3, 0x8, P1 ;  /* 0x000000080300780c */ /* 0x000fe20000f04270 */
[-C--:B------:R-:W-:Y:S01]  /*6250*/  FMUL R52, R52, R88.reuse ;  /* 0x0000005834347220 */ /* 0x080fe20000400000 */
[----:B------:R-:W-:Y:S01]  /*6260*/  ISETP.GT.AND P1, PT, R4, 0x19, PT ;  /* 0x000000190400780c */ /* 0x000fe20003f24270 */
[----:B------:R-:W-:Y:S01]  /*6270*/  FMUL R53, R53, R88 ;  /* 0x0000005835357220 */ /* 0x000fe20000400000 */
[----:B------:R-:W-:Y:S01]  /*6280*/  F2FP.F16.F32.PACK_AB R44, RZ, R44 ;  /* 0x0000002cff2c723e */ /* 0x000fe200000000ff */
[-C--:B------:R-:W-:Y:S01]  /*6290*/  FMUL R54, R54, R88.reuse ;  /* 0x0000005836367220 */ /* 0x080fe20000400000 */
[----:B------:R-:W-:Y:S01]  /*62a0*/  F2FP.F16.F32.PACK_AB R45, RZ, R45 ;  /* 0x0000002dff2d723e */ /* 0x000fe200000000ff */
[----:B------:R-:W-:Y:S01]  /*62b0*/  FMUL R55, R55, R88 ;  /* 0x0000005837377220 */ /* 0x000fe20000400000 */
[----:B------:R-:W-:-:S02]  /*62c0*/  F2FP.F16.F32.PACK_AB R46, RZ, R46 ;  /* 0x0000002eff2e723e */ /* 0x000fc400000000ff */
[----:B------:R-:W-:Y:S02]  /*62d0*/  F2FP.F16.F32.PACK_AB R47, RZ, R47 ;  /* 0x0000002fff2f723e */ /* 0x000fe400000000ff */
[----:B------:R-:W-:Y:S01]  /*62e0*/  F2FP.F16.F32.PACK_AB R48, RZ, R48 ;  /* 0x00000030ff30723e */ /* 0x000fe200000000ff */
[----:B------:R-:W-:Y:S01]  /*62f0*/  @P0 STG.E.U16 desc[UR36][R8.64+0x22], R67 ;  /* 0x0000224308000986 */ /* 0x000fe2000c101524 */
[----:B------:R-:W-:Y:S02]  /*6300*/  ISETP.GT.AND P0, PT, R3, RZ, P2 ;  /* 0x000000ff0300720c */ /* 0x000fe40001704270 */
[----:B------:R-:W-:Y:S02]  /*6310*/  F2FP.F16.F32.PACK_AB R49, RZ, R49 ;  /* 0x00000031ff31723e */ /* 0x000fe400000000ff */
[----:B------:R-:W-:Y:S02]  /*6320*/  F2FP.F16.F32.PACK_AB R50, RZ, R50 ;  /* 0x00000032ff32723e */ /* 0x000fe400000000ff */
[----:B------:R-:W-:-:S02]  /*6330*/  F2FP.F16.F32.PACK_AB R51, RZ, R51 ;  /* 0x00000033ff33723e */ /* 0x000fc400000000ff */
[----:B------:R-:W-:Y:S02]  /*6340*/  F2FP.F16.F32.PACK_AB R52, RZ, R52 ;  /* 0x00000034ff34723e */ /* 0x000fe400000000ff */
[----:B------:R-:W-:Y:S02]  /*6350*/  F2FP.F16.F32.PACK_AB R53, RZ, R53 ;  /* 0x00000035ff35723e */ /* 0x000fe400000000ff */
[----:B------:R-:W-:Y:S01]  /*6360*/  F2FP.F16.F32.PACK_AB R54, RZ, R54 ;  /* 0x00000036ff36723e */ /* 0x000fe200000000ff */
[----:B0-----:R-:W-:Y:S01]  /*6370*/  @P0 IMAD.MOV.U32 R10, RZ, RZ, R12 ;  /* 0x000000ffff0a0224 */ /* 0x001fe200078e000c */
[----:B------:R-:W-:Y:S01]  /*6380*/  F2FP.F16.F32.PACK_AB R55, RZ, R55 ;  /* 0x00000037ff37723e */ /* 0x000fe200000000ff */
[----:B------:R-:W-:-:S05]  /*6390*/  @P0 IMAD.MOV.U32 R11, RZ, RZ, R13 ;  /* 0x000000ffff0b0224 */ /* 0x000fca00078e000d */
[----:B------:R0:W-:Y:S01]  /*63a0*/  @P0 STG.E.U16 desc[UR36][R10.64+0x30], R68 ;  /* 0x000030440a000986 */ /* 0x0001e2000c101524 */
[----:B------:R-:W-:-:S13]  /*63b0*/  ISETP.GT.AND P0, PT, R3, RZ, P1 ;  /* 0x000000ff0300720c */ /* 0x000fda0000f04270 */
[----:B0-----:R-:W-:Y:S02]  /*63c0*/  @P0 IMAD.MOV.U32 R10, RZ, RZ, R12 ;  /* 0x000000ffff0a0224 */ /* 0x001fe400078e000c */
[----:B------:R-:W-:-:S05]  /*63d0*/  @P0 IMAD.MOV.U32 R11, RZ, RZ, R13 ;  /* 0x000000ffff0b0224 */ /* 0x000fca00078e000d */
[----:B------:R0:W-:Y:S01]  /*63e0*/  @P0 STG.E.U16 desc[UR36][R10.64+0x32], R69 ;  /* 0x000032450a000986 */ /* 0x0001e2000c101524 */
[----:B------:R-:W-:Y:S02]  /*63f0*/  ISETP.GT.AND P0, PT, R3, 0x8, P2 ;  /* 0x000000080300780c */ /* 0x000fe40001704270 */
[----:B------:R-:W-:-:S11]  /*6400*/  ISETP.GT.AND P2, PT, R4, 0x20, PT ;  /* 0x000000200400780c */ /* 0x000fd60003f44270 */
[----:B------:R-:W-:Y:S01]  /*6410*/  @P0 STG.E.U16 desc[UR36][R8.64+0x30], R70 ;  /* 0x0000304608000986 */ /* 0x000fe2000c101524 */
[----:B------:R-:W-:Y:S02]  /*6420*/  ISETP.GT.AND P0, PT, R3, 0x8, P1 ;  /* 0x000000080300780c */ /* 0x000fe40000f04270 */
[----:B------:R-:W-:-:S11]  /*6430*/  ISETP.GT.AND P1, PT, R4, 0x21, PT ;  /* 0x000000210400780c */ /* 0x000fd60003f24270 */
[----:B------:R-:W-:Y:S01]  /*6440*/  @P0 STG.E.U16 desc[UR36][R8.64+0x32], R71 ;  /* 0x0000324708000986 */ /* 0x000fe2000c101524 */
[----:B------:R-:W-:-:S13]  /*6450*/  ISETP.GT.AND P0, PT, R3, RZ, P2 ;  /* 0x000000ff0300720c */ /* 0x000fda0001704270 */
[----:B0-----:R-:W-:Y:S02]  /*6460*/  @P0 IMAD.MOV.U32 R10, RZ, RZ, R12 ;  /* 0x000000ffff0a0224 */ /* 0x001fe400078e000c */
        /* <DEDUP_REMOVED lines=20> */
[----:B------:R-:W-:-:S13]  /*65b0*/  ISETP.GT.AND P0, PT, R3, 0x8, P1 ;  /* 0x000000080300780c */ /* 0x000fda0000f04270 */
[----:B------:R-:W-:Y:S01]  /*65c0*/  @P0 STG.E.U16 desc[UR36][R8.64+0x50], R78 ;  /* 0x0000504e08000986 */ /* 0x000fe2000c101524 */
[----:B------:R-:W-:-:S13]  /*65d0*/  ISETP.GT.AND P0, PT, R3, 0x8, P4 ;  /* 0x000000080300780c */ /* 0x000fda0002704270 */
[----:B------:R-:W-:Y:S01]  /*65e0*/  @P0 STG.E.U16 desc[UR36][R8.64+0x52], R79 ;  /* 0x0000524f08000986 */ /* 0x000fe2000c101524 */
[----:B------:R-:W-:-:S04]  /*65f0*/  ISETP.GT.AND P0, PT, R4, 0x30, PT ;  /* 0x000000300400780c */ /* 0x000fc80003f04270 */
        /* <DEDUP_REMOVED lines=12> */
[----:B------:R-:W-:-:S05]  /*66c0*/  IADD3 R14, P1, R57, R8, RZ ;  /* 0x00000008390e7210 */ /* 0x000fca0007f3e0ff */
[----:B------:R-:W-:Y:S01]  /*66d0*/  IMAD.X R15, R23, 0x1, R9, P1 ;  /* 0x00000001170f7824 */ /* 0x000fe200008e0609 */
[----:B------:R-:W-:-:S13]  /*66e0*/  ISETP.GT.AND P1, PT, R3, RZ, P2 ;  /* 0x000000ff0300720c */ /* 0x000fda0001724270 */
[----:B------:R-:W-:Y:S01]  /*66f0*/  @P1 STG.E.U16 desc[UR36][R12.64+0x70], R84 ;  /* 0x000070540c001986 */ /* 0x000fe2000c101524 */
[----:B------:R-:W-:-:S05]  /*6700*/  IADD3 R20, P1, R57, R8, RZ ;  /* 0x0000000839147210 */ /* 0x000fca0007f3e0ff */
[----:B------:R-:W-:Y:S01]  /*6710*/  IMAD.X R21, R23, 0x1, R9, P1 ;  /* 0x0000000117157824 */ /* 0x000fe200008e0609 */
[----:B0-----:R-:W-:-:S05]  /*6720*/  IADD3 R10, P1, R57, R12, RZ ;  /* 0x0000000c390a7210 */ /* 0x001fca0007f3e0ff */
[----:B------:R-:W-:Y:S01]  /*6730*/  IMAD.X R11, R23, 0x1, R13, P1 ;  /* 0x00000001170b7824 */ /* 0x000fe200008e060d */
[----:B------:R-:W-:-:S04]  /*6740*/  ISETP.GT.AND P1, PT, R4, 0x39, PT ;  /* 0x000000390400780c */ /* 0x000fc80003f24270 */
[----:B------:R-:W-:-:S13]  /*6750*/  ISETP.GT.AND P6, PT, R3, RZ, P1 ;  /* 0x000000ff0300720c */ /* 0x000fda0000fc4270 */
[----:B------:R-:W-:Y:S01]  /*6760*/  @P6 STG.E.U16 desc[UR36][R12.64+0x72], R85 ;  /* 0x000072550c006986 */ /* 0x000fe2000c101524 */
[----:B------:R-:W-:-:S13]  /*6770*/  ISETP.GT.AND P6, PT, R3, 0x8, P2 ;  /* 0x000000080300780c */ /* 0x000fda00017c4270 */
[----:B------:R-:W-:Y:S01]  /*6780*/  @P6 STG.E.U16 desc[UR36][R8.64+0x70], R86 ;  /* 0x0000705608006986 */ /* 0x000fe2000c101524 */
[----:B------:R-:W-:-:S13]  /*6790*/  ISETP.GT.AND P6, PT, R3, 0x8, P1 ;  /* 0x000000080300780c */ /* 0x000fda0000fc4270 */
[----:B------:R0:W-:Y:S01]  /*67a0*/  @P6 STG.E.U16 desc[UR36][R8.64+0x72], R87 ;  /* 0x0000725708006986 */ /* 0x0001e2000c101524 */
[C---:B------:R-:W-:Y:S02]  /*67b0*/  ISETP.GT.AND P6, PT, R3.reuse, 0x80, P5 ;  /* 0x000000800300780c */ /* 0x040fe40002fc4270 */
[----:B------:R-:W-:-:S11]  /*67c0*/  ISETP.GT.AND P5, PT, R3, 0x88, P5 ;  /* 0x000000880300780c */ /* 0x000fd60002fa4270 */
[----:B------:R-:W-:Y:S01]  /*67d0*/  @P6 STG.E.U16 desc[UR36][R10.64], R24 ;  /* 0x000000180a006986 */ /* 0x000fe2000c101524 */
[----:B------:R-:W-:-:S04]  /*67e0*/  ISETP.GT.AND P6, PT, R4, 0x1, PT ;  /* 0x000000010400780c */ /* 0x000fc80003fc4270 */
[----:B------:R-:W-:-:S13]  /*67f0*/  ISETP.GT.AND P6, PT, R3, 0x80, P6 ;  /* 0x000000800300780c */ /* 0x000fda00037c4270 */
[----:B0-----:R-:W-:Y:S02]  /*6800*/  @P6 IMAD.MOV.U32 R8, RZ, RZ, R10 ;  /* 0x000000ffff086224 */ /* 0x001fe400078e000a */
[----:B------:R-:W-:-:S05]  /*6810*/  @P6 IMAD.MOV.U32 R9, RZ, RZ, R11 ;  /* 0x000000ffff096224 */ /* 0x000fca00078e000b */
[----:B------:R0:W-:Y:S01]  /*6820*/  @P6 STG.E.U16 desc[UR36][R8.64+0x2], R25 ;  /* 0x0000021908006986 */ /* 0x0001e2000c101524 */
[----:B------:R-:W-:-:S03]  /*6830*/  ISETP.GT.AND P6, PT, R4, 0x1, PT ;  /* 0x000000010400780c */ /* 0x000fc60003fc4270 */
[----:B------:R-:W-:Y:S01]  /*6840*/  @P5 STG.E.U16 desc[UR36][R14.64], R26 ;  /* 0x0000001a0e005986 */ /* 0x000fe2000c101524 */
[----:B------:R-:W-:Y:S02]  /*6850*/  ISETP.GT.AND P5, PT, R3, 0x88, P6 ;  /* 0x000000880300780c */ /* 0x000fe400037a4270 */
[----:B------:R-:W-:-:S11]  /*6860*/  ISETP.GT.AND P6, PT, R4, 0x8, PT ;  /* 0x000000080400780c */ /* 0x000fd60003fc4270 */
[----:B------:R-:W-:Y:S01]  /*6870*/  @P5 STG.E.U16 desc[UR36][R20.64+0x2], R27 ;  /* 0x0000021b14005986 */ /* 0x000fe2000c101524 */
[----:B------:R-:W-:Y:S02]  /*6880*/  ISETP.GT.AND P5, PT, R3, 0x80, P6 ;  /* 0x000000800300780c */ /* 0x000fe400037a4270 */
[----:B------:R-:W-:-:S11]  /*6890*/  ISETP.GT.AND P6, PT, R4, 0x9, PT ;  /* 0x000000090400780c */ /* 0x000fd60003fc4270 */
[----:B0-----:R-:W-:Y:S02]  /*68a0*/  @P5 IMAD.MOV.U32 R8, RZ, RZ, R10 ;  /* 0x000000ffff085224 */ /* 0x001fe400078e000a */
[----:B------:R-:W-:-:S05]  /*68b0*/  @P5 IMAD.MOV.U32 R9, RZ, RZ, R11 ;  /* 0x000000ffff095224 */ /* 0x000fca00078e000b */
[----:B------:R0:W-:Y:S01]  /*68c0*/  @P5 STG.E.U16 desc[UR36][R8.64+0x10], R28 ;  /* 0x0000101c08005986 */ /* 0x0001e2000c101524 */
[----:B------:R-:W-:-:S13]  /*68d0*/  ISETP.GT.AND P5, PT, R3, 0x80, P6 ;  /* 0x000000800300780c */ /* 0x000fda00037a4270 */
[----:B0-----:R-:W-:Y:S02]  /*68e0*/  @P5 IMAD.MOV.U32 R8, RZ, RZ, R10 ;  /* 0x000000ffff085224 */ /* 0x001fe400078e000a */
[----:B------:R-:W-:-:S05]  /*68f0*/  @P5 IMAD.MOV.U32 R9, RZ, RZ, R11 ;  /* 0x000000ffff095224 */ /* 0x000fca00078e000b */
[----:B------:R0:W-:Y:S01]  /*6900*/  @P5 STG.E.U16 desc[UR36][R8.64+0x12], R29 ;  /* 0x0000121d08005986 */ /* 0x0001e2000c101524 */
[----:B------:R-:W-:-:S04]  /*6910*/  ISETP.GT.AND P5, PT, R4, 0x8, PT ;  /* 0x000000080400780c */ /* 0x000fc80003fa4270 */
[----:B------:R-:W-:-:S13]  /*6920*/  ISETP.GT.AND P5, PT, R3, 0x88, P5 ;  /* 0x000000880300780c */ /* 0x000fda0002fa4270 */
        /* <DEDUP_REMOVED lines=42> */
[----:B------:R-:W-:Y:S01]  /*6bd0*/  @P5 STG.E.U16 desc[UR36][R8.64+0x42], R41 ;  /* 0x0000422908005986 */ /* 0x000fe2000c101524 */
[----:B------:R-:W-:-:S04]  /*6be0*/  ISETP.GT.AND P5, PT, R4, 0x20, PT ;  /* 0x000000200400780c */ /* 0x000fc80003fa4270 */
[----:B------:R-:W-:-:S13]  /*6bf0*/  ISETP.GT.AND P5, PT, R3, 0x88, P5 ;  /* 0x000000880300780c */ /* 0x000fda0002fa4270 */
[----:B------:R-:W-:Y:S01]  /*6c00*/  @P5 STG.E.U16 desc[UR36][R6.64+0x40], R42 ;  /* 0x0000402a06005986 */ /* 0x000fe2000c101524 */
[----:B------:R-:W-:Y:S02]  /*6c10*/  ISETP.GT.AND P5, PT, R3, 0x88, P6 ;  /* 0x000000880300780c */ /* 0x000fe400037a4270 */
[----:B------:R-:W-:-:S11]  /*6c20*/  ISETP.GT.AND P6, PT, R4, 0x28, PT ;  /* 0x000000280400780c */ /* 0x000fd60003fc4270 */
[----:B------:R-:W-:Y:S01]  /*6c30*/  @P5 STG.E.U16 desc[UR36][R6.64+0x42], R43 ;  /* 0x0000422b06005986 */ /* 0x000fe2000c101524 */
[----:B------:R-:W-:-:S13]  /*6c40*/  ISETP.GT.AND P5, PT, R3, 0x80, P6 ;  /* 0x000000800300780c */ /* 0x000fda00037a4270 */
[----:B------:R-:W-:Y:S02]  /*6c50*/  @P5 IMAD.MOV.U32 R4, RZ, RZ, R10 ;  /* 0x000000ffff045224 */ /* 0x000fe400078e000a */
[----:B------:R-:W-:-:S05]  /*6c60*/  @P5 IMAD.MOV.U32 R5, RZ, RZ, R11 ;  /* 0x000000ffff055224 */ /* 0x000fca00078e000b */
[----:B------:R0:W-:Y:S01]  /*6c70*/  @P5 STG.E.U16 desc[UR36][R4.64+0x50], R44 ;  /* 0x0000502c04005986 */ /* 0x0001e2000c101524 */
[C---:B------:R-:W-:Y:S02]  /*6c80*/  ISETP.GT.AND P5, PT, R3.reuse, 0x80, P4 ;  /* 0x000000800300780c */ /* 0x040fe400027a4270 */
[----:B------:R-:W-:-:S11]  /*6c90*/  ISETP.GT.AND P4, PT, R3, 0x88, P4 ;  /* 0x000000880300780c */ /* 0x000fd60002784270 */
[----:B0-----:R-:W-:Y:S02]  /*6ca0*/  @P5 IMAD.MOV.U32 R4, RZ, RZ, R10 ;  /* 0x000000ffff045224 */ /* 0x001fe400078e000a */
[----:B------:R-:W-:-:S05]  /*6cb0*/  @P5 IMAD.MOV.U32 R5, RZ, RZ, R11 ;  /* 0x000000ffff055224 */ /* 0x000fca00078e000b */
[----:B------:R0:W-:Y:S01]  /*6cc0*/  @P5 STG.E.U16 desc[UR36][R4.64+0x52], R45 ;  /* 0x0000522d04005986 */ /* 0x0001e2000c101524 */
[----:B------:R-:W-:-:S13]  /*6cd0*/  ISETP.GT.AND P5, PT, R3, 0x88, P6 ;  /* 0x000000880300780c */ /* 0x000fda00037a4270 */
[----:B0-----:R-:W-:Y:S02]  /*6ce0*/  @P5 IMAD.MOV.U32 R4, RZ, RZ, R6 ;  /* 0x000000ffff045224 */ /* 0x001fe400078e0006 */
[----:B------:R-:W-:-:S05]  /*6cf0*/  @P5 IMAD.MOV.U32 R5, RZ, RZ, R7 ;  /* 0x000000ffff055224 */ /* 0x000fca00078e0007 */
[----:B------:R0:W-:Y:S02]  /*6d00*/  @P5 STG.E.U16 desc[UR36][R4.64+0x50], R46 ;  /* 0x0000502e04005986 */ /* 0x0001e4000c101524 */
[----:B0-----:R-:W-:Y:S02]  /*6d10*/  @P4 IMAD.MOV.U32 R4, RZ, RZ, R6 ;  /* 0x000000ffff044224 */ /* 0x001fe400078e0006 */
[----:B------:R-:W-:-:S05]  /*6d20*/  @P4 IMAD.MOV.U32 R5, RZ, RZ, R7 ;  /* 0x000000ffff054224 */ /* 0x000fca00078e0007 */
[----:B------:R0:W-:Y:S01]  /*6d30*/  @P4 STG.E.U16 desc[UR36][R4.64+0x52], R47 ;  /* 0x0000522f04004986 */ /* 0x0001e2000c101524 */
[C---:B------:R-:W-:Y:S02]  /*6d40*/  ISETP.GT.AND P4, PT, R3.reuse, 0x80, P0 ;  /* 0x000000800300780c */ /* 0x040fe40000784270 */
[----:B------:R-:W-:-:S11]  /*6d50*/  ISETP.GT.AND P0, PT, R3, 0x88, P0 ;  /* 0x000000880300780c */ /* 0x000fd60000704270 */
        /* <DEDUP_REMOVED lines=9> */
[----:B------:R-:W-:Y:S01]  /*6df0*/  ISETP.GT.AND P2, PT, R3, 0x88, P2 ;  /* 0x000000880300780c */ /* 0x000fe20001744270 */
[----:B0-----:R-:W-:Y:S02]  /*6e00*/  @P0 IMAD.MOV.U32 R4, RZ, RZ, R6 ;  /* 0x000000ffff040224 */ /* 0x001fe400078e0006 */
[----:B------:R-:W-:-:S05]  /*6e10*/  @P0 IMAD.MOV.U32 R5, RZ, RZ, R7 ;  /* 0x000000ffff050224 */ /* 0x000fca00078e0007 */
[----:B------:R0:W-:Y:S01]  /*6e20*/  @P0 STG.E.U16 desc[UR36][R4.64+0x60], R50 ;  /* 0x0000603204000986 */ /* 0x0001e2000c101524 */
[C---:B------:R-:W-:Y:S02]  /*6e30*/  ISETP.GT.AND P0, PT, R3.reuse, 0x80, P1 ;  /* 0x000000800300780c */ /* 0x040fe40000f04270 */
[----:B------:R-:W-:Y:S01]  /*6e40*/  ISETP.GT.AND P1, PT, R3, 0x88, P1 ;  /* 0x000000880300780c */ /* 0x000fe20000f24270 */
[----:B0-----:R-:W-:Y:S02]  /*6e50*/  @P3 IMAD.MOV.U32 R4, RZ, RZ, R6 ;  /* 0x000000ffff043224 */ /* 0x001fe400078e0006 */
[----:B------:R-:W-:-:S05]  /*6e60*/  @P3 IMAD.MOV.U32 R5, RZ, RZ, R7 ;  /* 0x000000ffff053224 */ /* 0x000fca00078e0007 */
[----:B------:R0:W-:Y:S02]  /*6e70*/  @P3 STG.E.U16 desc[UR36][R4.64+0x62], R51 ;  /* 0x0000623304003986 */ /* 0x0001e4000c101524 */
[----:B0-----:R-:W-:Y:S02]  /*6e80*/  @P4 IMAD.MOV.U32 R4, RZ, RZ, R10 ;  /* 0x000000ffff044224 */ /* 0x001fe400078e000a */
[----:B------:R-:W-:-:S05]  /*6e90*/  @P4 IMAD.MOV.U32 R5, RZ, RZ, R11 ;  /* 0x000000ffff054224 */ /* 0x000fca00078e000b */
[----:B------:R0:W-:Y:S04]  /*6ea0*/  @P4 STG.E.U16 desc[UR36][R4.64+0x70], R52 ;  /* 0x0000703404004986 */ /* 0x0001e8000c101524 */
[----:B------:R1:W-:Y:S01]  /*6eb0*/  @P0 STG.E.U16 desc[UR36][R10.64+0x72], R53 ;  /* 0x000072350a000986 */ /* 0x0003e2000c101524 */
[----:B0-----:R-:W-:Y:S02]  /*6ec0*/  @P2 IMAD.MOV.U32 R4, RZ, RZ, R6 ;  /* 0x000000ffff042224 */ /* 0x001fe400078e0006 */
[----:B------:R-:W-:-:S05]  /*6ed0*/  @P2 IMAD.MOV.U32 R5, RZ, RZ, R7 ;  /* 0x000000ffff052224 */ /* 0x000fca00078e0007 */
[----:B------:R1:W-:Y:S04]  /*6ee0*/  @P2 STG.E.U16 desc[UR36][R4.64+0x70], R54 ;  /* 0x0000703604002986 */ /* 0x0003e8000c101524 */
[----:B------:R1:W-:Y:S02]  /*6ef0*/  @P1 STG.E.U16 desc[UR36][R6.64+0x72], R55 ;  /* 0x0000723706001986 */ /* 0x0003e4000c101524 */
.L_x_158:
[----:B------:R-:W-:Y:S05]  /*6f00*/  BSYNC B0 ;  /* 0x0000000000007941 */ /* 0x000fea0003800000 */
.L_x_34:
[----:B------:R-:W-:Y:S01]  /*6f10*/  ULDC UR4, c[0x0][0xc] ;  /* 0x0000030000047ab9 */ /* 0x000fe20000000800 */
[----:B------:R-:W-:Y:S01]  /*6f20*/  ULDC UR5, c[0x0][0x10] ;  /* 0x0000040000057ab9 */ /* 0x000fe20000000800 */
[----:B------:R-:W2:Y:S01]  /*6f30*/  LDC R3, c[0x0][0x14] ;  /* 0x00000500ff037b82 */ /* 0x000ea20000000800 */
[----:B------:R-:W-:Y:S01]  /*6f40*/  UIMAD.WIDE.U32 UR4, UR4, UR5, URZ ;  /* 0x00000005040472a5 */ /* 0x000fe2000f8e003f */
[----:B------:R-:W-:Y:S02]  /*6f50*/  IMAD.MOV.U32 R90, RZ, RZ, -0x1 ;  /* 0xffffffffff5a7424 */ /* 0x000fe400078e00ff */
[----:B------:R-:W-:-:S03]  /*6f60*/  IMAD.MOV.U32 R23, RZ, RZ, -0x1 ;  /* 0xffffffffff177424 */ /* 0x000fc600078e00ff */
[----:B--2---:R-:W-:-:S04]  /*6f70*/  IMAD.WIDE.U32 R16, R3, UR4, R16 ;  /* 0x0000000403107c25 */ /* 0x004fc8000f8e0010 */
[----:B------:R-:W-:Y:S01]  /*6f80*/  IMAD R3, R3, UR5, RZ ;  /* 0x0000000503037c24 */ /* 0x000fe2000f8e02ff */
[----:B------:R-:W-:Y:S02]  /*6f90*/  ULDC.64 UR4, c[0x0][0x650] ;  /* 0x0001940000047ab9 */ /* 0x000fe40000000a00 */
[----:B------:R-:W-:Y:S01]  /*6fa0*/  ISETP.GE.U32.AND P0, PT, R16, UR4, PT ;  /* 0x0000000410007c0c */ /* 0x000fe2000bf06070 */
[--C-:B------:R-:W-:Y:S01]  /*6fb0*/  IMAD.IADD R17, R17, 0x1, R3.reuse ;  /* 0x0000000111117824 */ /* 0x100fe200078e0203 */
[----:B------:R-:W-:-:S04]  /*6fc0*/  PRMT R3, RZ, 0x7610, R3 ;  /* 0x00007610ff037816 */ /* 0x000fc80000000003 */
[----:B------:R-:W-:-:S13]  /*6fd0*/  ISETP.GE.U32.AND.EX P0, PT, R17, UR5, PT, P0 ;  /* 0x0000000511007c0c */ /* 0x000fda000bf06100 */
[----:B------:R-:W-:Y:S05]  /*6fe0*/  @P0 BRA `(.L_x_159) ;  /* 0x0000000400640947 */ /* 0x000fea0003800000 */
[----:B0-----:R-:W0:Y:S01]  /*6ff0*/  S2R R12, SR_CTAID.X ;  /* 0x00000000000c7919 */ /* 0x001e220000002500 */
[----:B-1----:R-:W1:Y:S01]  /*7000*/  LDC.64 R10, c[0x0][0x628] ;  /* 0x00018a00ff0a7b82 */ /* 0x002e620000000a00 */
[----:B------:R-:W-:Y:S01]  /*7010*/  ULDC UR4, c[0x0][0x150] ;  /* 0x0000540000047ab9 */ /* 0x000fe20000000800 */
[----:B------:R-:W-:Y:S01]  /*7020*/  IMAD.MOV.U32 R8, RZ, RZ, R16 ;  /* 0x000000ffff087224 */ /* 0x000fe200078e0010 */
[----:B------:R-:W2:Y:S01]  /*7030*/  S2R R24, SR_CTAID.Y ;  /* 0x0000000000187919 */ /* 0x000ea20000002600 */
[----:B------:R-:W-:-:S04]  /*7040*/  IMAD.MOV.U32 R9, RZ, RZ, R17 ;  /* 0x000000ffff097224 */ /* 0x000fc800078e0011 */
[----:B------:R-:W2:Y:S08]  /*7050*/  LDC R21, c[0x0][0x144] ;  /* 0x00005100ff157b82 */ /* 0x000eb00000000800 */
[----:B------:R-:W2:Y:S08]  /*7060*/  LDC R0, c[0x0][0x630] ;  /* 0x00018c00ff007b82 */ /* 0x000eb00000000800 */
[----:B------:R-:W2:Y:S01]  /*7070*/  LDC.64 R14, c[0x0][0x620] ;  /* 0x00018800ff0e7b82 */ /* 0x000ea20000000a00 */
[----:B-1----:R-:W-:-:S04]  /*7080*/  ISETP.NE.U32.AND P0, PT, R10, RZ, PT ;  /* 0x000000ff0a00720c */ /* 0x002fc80003f05070 */
[----:B------:R-:W-:Y:S02]  /*7090*/  ISETP.NE.AND.EX P0, PT, R11, RZ, PT, P0 ;  /* 0x000000ff0b00720c */ /* 0x000fe40003f05300 */
[----:B0-----:R-:W-:-:S05]  /*70a0*/  I2FP.F32.U32 R3, R12 ;  /* 0x0000000c00037245 */ /* 0x001fca0000201000 */
[----:B------:R-:W-:-:S04]  /*70b0*/  FMUL R3, R3, UR4 ;  /* 0x0000000403037c20 */ /* 0x000fc80008400000 */
[----:B------:R0:W1:Y:S02]  /*70c0*/  F2I.U32.TRUNC.NTZ R20, R3 ;  /* 0x0000000300147305 */ /* 0x000064000020f000 */
[----:B------:R-:W-:Y:S05]  /*70d0*/  @!P0 BRA `(.L_x_160) ;  /* 0x0000000000288947 */ /* 0x000fea0003800000 */
[----:B0-----:R-:W0:Y:S02]  /*70e0*/  LDC R3, c[0x0][0x634] ;  /* 0x00018d00ff037b82 */ /* 0x001e240000000800 */
        /* <DEDUP_REMOVED lines=9> */
.L_x_160:
[----:B------:R-:W3:Y:S01]  /*7180*/  LDC.64 R28, c[0x0][0x640] ;  /* 0x00019000ff1c7b82 */ /* 0x000ee20000000a00 */
[-CC-:B--2---:R-:W-:Y:S01]  /*7190*/  SHF.R.U64 R23, R8, R0.reuse, R9.reuse ;  /* 0x0000000008177219 */ /* 0x184fe20000001209 */
[----:B-1----:R-:W-:Y:S01]  /*71a0*/  IMAD.MOV R20, RZ, RZ, -R20 ;  /* 0x000000ffff147224 */ /* 0x002fe200078e0a14 */
[----:B------:R-:W-:Y:S01]  /*71b0*/  SHF.R.U32.HI R0, RZ, R0, R9 ;  /* 0x00000000ff007219 */ /* 0x000fe20000011609 */
[----:B------:R-:W-:Y:S01]  /*71c0*/  ULDC UR4, c[0x0][0x154] ;  /* 0x0000550000047ab9 */ /* 0x000fe20000000800 */
[----:B0-----:R-:W-:Y:S01]  /*71d0*/  IADD3 R3, P0, RZ, -R23, RZ ;  /* 0x80000017ff037210 */ /* 0x001fe20007f1e0ff */
[----:B------:R-:W-:Y:S02]  /*71e0*/  IMAD R21, R21, R20, R12 ;  /* 0x0000001415157224 */ /* 0x000fe400078e020c */
[----:B------:R-:W0:Y:S01]  /*71f0*/  LDC R6, c[0x0][0x618] ;  /* 0x00018600ff067b82 */ /* 0x000e220000000800 */
[----:B------:R-:W-:Y:S02]  /*7200*/  IMAD.MOV.U32 R7, RZ, RZ, 0x1 ;  /* 0x00000001ff077424 */ /* 0x000fe400078e00ff */
[----:B------:R-:W-:-:S04]  /*7210*/  IMAD.X R5, RZ, RZ, ~R0, P0 ;  /* 0x000000ffff057224 */ /* 0x000fc800000e0e00 */
[-C--:B------:R-:W-:Y:S01]  /*7220*/  IMAD R0, R5, R14.reuse, RZ ;  /* 0x0000000e05007224 */ /* 0x080fe200078e02ff */
[----:B------:R-:W1:Y:S01]  /*7230*/  LDC R8, c[0x0][0x608] ;  /* 0x00018200ff087b82 */ /* 0x000e620000000800 */
[----:B------:R-:W-:-:S04]  /*7240*/  IMAD.WIDE.U32 R4, R3, R14, R16 ;  /* 0x0000000e03047225 */ /* 0x000fc800078e0010 */
[----:B------:R-:W-:Y:S01]  /*7250*/  IMAD R3, R3, R15, R0 ;  /* 0x0000000f03037224 */ /* 0x000fe200078e0200 */
[----:B------:R-:W-:Y:S02]  /*7260*/  I2FP.F32.U32 R0, R24 ;  /* 0x0000001800007245 */ /* 0x000fe40000201000 */
[----:B------:R-:W2:Y:S01]  /*7270*/  LDC R26, c[0x0][0x658] ;  /* 0x00019600ff1a7b82 */ /* 0x000ea20000000800 */
[----:B------:R-:W-:Y:S01]  /*7280*/  IMAD.IADD R3, R5, 0x1, R3 ;  /* 0x0000000105037824 */ /* 0x000fe200078e0203 */
[----:B---3--:R-:W-:Y:S01]  /*7290*/  ISETP.NE.U32.AND P0, PT, R28, RZ, PT ;  /* 0x000000ff1c00720c */ /* 0x008fe20003f05070 */
[----:B------:R-:W-:Y:S01]  /*72a0*/  FMUL R0, R0, UR4 ;  /* 0x0000000400007c20 */ /* 0x000fe20008400000 */
[----:B------:R-:W-:Y:S02]  /*72b0*/  IMAD.MOV.U32 R5, RZ, RZ, -0x1 ;  /* 0xffffffffff057424 */ /* 0x000fe400078e00ff */
[----:B------:R-:W-:Y:S01]  /*72c0*/  ISETP.NE.AND.EX P0, PT, R29, RZ, PT, P0 ;  /* 0x000000ff1d00720c */ /* 0x000fe20003f05300 */
[----:B------:R3:W2:Y:S01]  /*72d0*/  F2I.U32.TRUNC.NTZ R13, R0 ;  /* 0x00000000000d7305 */ /* 0x0006a2000020f000 */
[----:B------:R-:W3:Y:S01]  /*72e0*/  LDC R15, c[0x0][0x148] ;  /* 0x00005200ff0f7b82 */ /* 0x000ee20000000800 */
[----:B0-----:R-:W-:-:S02]  /*72f0*/  SHF.R.U64 R12, R4, R6, R3 ;  /* 0x00000006040c7219 */ /* 0x001fc40000001203 */
[----:B------:R-:W-:-:S05]  /*7300*/  SHF.R.U32.HI R3, RZ, R6, R3 ;  /* 0x00000006ff037219 */ /* 0x000fca0000011603 */
[----:B------:R-:W0:Y:S01]  /*7310*/  LDC R20, c[0x0][0x600] ;  /* 0x00018000ff147b82 */ /* 0x000e220000000800 */
[-CC-:B-1----:R-:W-:Y:S02]  /*7320*/  SHF.R.U64 R10, R12, R8.reuse, R3.reuse ;  /* 0x000000080c0a7219 */ /* 0x182fe40000001203 */
[----:B------:R-:W-:-:S05]  /*7330*/  SHF.R.U32.HI R3, RZ, R8, R3 ;  /* 0x00000008ff037219 */ /* 0x000fca0000011603 */
[----:B------:R-:W1:Y:S01]  /*7340*/  LDC R27, c[0x0][0x648] ;  /* 0x00019200ff1b7b82 */ /* 0x000e620000000800 */
[-C--:B--2---:R-:W-:Y:S02]  /*7350*/  SHF.L.U32 R4, R5, R26.reuse, RZ ;  /* 0x0000001a05047219 */ /* 0x084fe400000006ff */
[-CC-:B------:R-:W-:Y:S02]  /*7360*/  SHF.R.U64 R14, R10, R26.reuse, R3.reuse ;  /* 0x0000001a0a0e7219 */ /* 0x180fe40000001203 */
[----:B------:R-:W-:Y:S02]  /*7370*/  SHF.R.U32.HI R5, RZ, R26, R3 ;  /* 0x0000001aff057219 */ /* 0x000fe40000011603 */
[----:B------:R-:W-:Y:S01]  /*7380*/  LOP3.LUT R25, RZ, R4, RZ, 0x33, !PT ;  /* 0x00000004ff197212 */ /* 0x000fe200078e33ff */
[----:B------:R-:W2:Y:S01]  /*7390*/  LDC R30, c[0x0][0x638] ;  /* 0x00018e00ff1e7b82 */ /* 0x000ea20000000800 */
[----:B------:R-:W-:Y:S01]  /*73a0*/  SHF.L.U32 R26, R7, R26, RZ ;  /* 0x0000001a071a7219 */ /* 0x000fe200000006ff */
[----:B------:R-:W-:-:S06]  /*73b0*/  IMAD.MOV.U32 R4, RZ, RZ, R14 ;  /* 0x000000ffff047224 */ /* 0x000fcc00078e000e */
[----:B------:R-:W0:Y:S01]  /*73c0*/  LDC R31, c[0x0][0x610] ;  /* 0x00018400ff1f7b82 */ /* 0x000e220000000800 */
        /* <DEDUP_REMOVED lines=11> */
.L_x_161:
[----:B------:R-:W-:Y:S01]  /*7480*/  ISETP.NE.AND P0, PT, R2, 0x1, PT ;  /* 0x000000010200780c */ /* 0x000fe20003f05270 */
[----:B0-----:R-:W-:Y:S01]  /*7490*/  VIADD R7, R20, 0xffffffff ;  /* 0xffffffff14077836 */ /* 0x001fe20000000000 */
[----:B-1-3--:R-:W-:Y:S01]  /*74a0*/  SHF.R.U64 R0, R4, R27, R5 ;  /* 0x0000001b04007219 */ /* 0x00afe20000001205 */
[----:B------:R-:W-:Y:S01]  /*74b0*/  IMAD.MOV R13, RZ, RZ, -R13 ;  /* 0x000000ffff0d7224 */ /* 0x000fe200078e0a0d */
[----:B------:R-:W-:Y:S01]  /*74c0*/  LOP3.LUT R5, R10, R25, RZ, 0xc0, !PT ;  /* 0x000000190a057212 */ /* 0x000fe200078ec0ff */
[----:B------:R-:W-:Y:S01]  /*74d0*/  IMAD.MOV.U32 R4, RZ, RZ, 0x1 ;  /* 0x00000001ff047424 */ /* 0x000fe200078e00ff */
[----:B------:R-:W-:Y:S01]  /*74e0*/  LOP3.LUT R12, R12, R7, RZ, 0xc0, !PT ;  /* 0x000000070c0c7212 */ /* 0x000fe200078ec0ff */
[----:B------:R-:W-:Y:S02]  /*74f0*/  IMAD.MOV R3, RZ, RZ, -R0 ;  /* 0x000000ffff037224 */ /* 0x000fe400078e0a00 */
[----:B------:R-:W-:Y:S02]  /*7500*/  IMAD R0, R26, R0, R5 ;  /* 0x000000001a007224 */ /* 0x000fe400078e0205 */
[----:B--2---:R-:W-:-:S02]  /*7510*/  IMAD R3, R3, R30, R14 ;  /* 0x0000001e03037224 */ /* 0x004fc400078e020e */
[----:B------:R-:W-:Y:S02]  /*7520*/  @P0 IMAD R21, R15, R13, R24 ;  /* 0x0000000d0f150224 */ /* 0x000fe400078e0218 */
[----:B------:R-:W-:Y:S01]  /*7530*/  IMAD R5, R3, R20, R12 ;  /* 0x0000001403057224 */ /* 0x000fe200078e020c */
[----:B------:R-:W-:Y:S01]  /*7540*/  PRMT R3, R4, 0x7610, R3 ;  /* 0x0000761004037816 */ /* 0x000fe20000000003 */
[----:B------:R-:W-:-:S05]  /*7550*/  IMAD R0, R0, R31, R21 ;  /* 0x0000001f00007224 */ /* 0x000fca00078e0215 */
[----:B------:R-:W-:Y:S02]  /*7560*/  SEL R90, R5, R0, !P0 ;  /* 0x00000000055a7207 */ /* 0x000fe40004000000 */
[----:B------:R-:W-:-:S07]  /*7570*/  SEL R0, R0, R5, !P0 ;  /* 0x0000000500007207 */ /* 0x000fce0004000000 */
.L_x_159:
[----:B------:R-:W-:Y:S01]  /*7580*/  LOP3.LUT P0, RZ, R3, 0xff, RZ, 0xc0, !PT ;  /* 0x000000ff03ff7812 */ /* 0x000fe2000780c0ff */
[----:B------:R-:W-:-:S12]  /*7590*/  IMAD.MOV.U32 R98, RZ, RZ, R0 ;  /* 0x000000ffff627224 */ /* 0x000fd800078e0000 */
[----:B------:R-:W-:Y:S05]  /*75a0*/  @P0 BRA `(.L_x_162) ;  /* 0xffffff9c00040947 */ /* 0x000fea000383ffff */
[----:B------:R-:W-:Y:S05]  /*75b0*/  EXIT ;  /* 0x000000000000794d */ /* 0x000fea0003800000 */
.L_x_7:
[----:B0-----:R-:W-:Y:S01]  /*75c0*/  ULDC.64 UR4, c[0x0][0x650] ;  /* 0x0001940000047ab9 */ /* 0x001fe20000000a00 */
        /* <DEDUP_REMOVED lines=25> */
.L_x_164:
[----:B------:R-:W0:Y:S01]  /*7760*/  LDC.64 R28, c[0x0][0x640] ;  /* 0x00019000ff1c7b82 */ /* 0x000e220000000a00 */
[-CC-:B------:R-:W-:Y:S01]  /*7770*/  SHF.R.U64 R22, R12, R6.reuse, R13.reuse ;  /* 0x000000060c167219 */ /* 0x180fe2000000120d */
[----:B------:R-:W-:Y:S01]  /*7780*/  IMAD.MOV.U32 R30, RZ, RZ, 0x1 ;  /* 0x00000001ff1e7424 */ /* 0x000fe200078e00ff */
[----:B------:R-:W-:Y:S02]  /*7790*/  SHF.R.U32.HI R6, RZ, R6, R13 ;  /* 0x00000006ff067219 */ /* 0x000fe4000001160d */
        /* <DEDUP_REMOVED lines=8> */
[----:B------:R-:W-:Y:S01]  /*7820*/  IMAD.IADD R9, R9, 0x1, R11 ;  /* 0x0000000109097824 */ /* 0x000fe200078e020b */
[----:B0-----:R-:W-:-:S04]  /*7830*/  ISETP.NE.U32.AND P0, PT, R28, RZ, PT ;  /* 0x000000ff1c00720c */ /* 0x001fc80003f05070 */
[----:B------:R-:W-:Y:S02]  /*7840*/  ISETP.NE.AND.EX P0, PT, R29, RZ, PT, P0 ;  /* 0x000000ff1d00720c */ /* 0x000fe40003f05300 */
[----:B------:R-:W0:Y:S01]  /*7850*/  LDC R20, c[0x0][0x600] ;  /* 0x00018000ff147b82 */ /* 0x000e220000000800 */
[-CC-:B-1----:R-:W-:Y:S01]  /*7860*/  SHF.R.U64 R14, R8, R10.reuse, R9.reuse ;  /* 0x0000000a080e7219 */ /* 0x182fe20000001209 */
[----:B------:R-:W-:Y:S01]  /*7870*/  IMAD.MOV.U32 R8, RZ, RZ, -0x1 ;  /* 0xffffffffff087424 */ /* 0x000fe200078e00ff */
[----:B------:R-:W-:-:S05]  /*7880*/  SHF.R.U32.HI R9, RZ, R10, R9 ;  /* 0x0000000aff097219 */ /* 0x000fca0000011609 */
[----:B------:R-:W1:Y:S01]  /*7890*/  LDC R24, c[0x0][0x648] ;  /* 0x00019200ff187b82 */ /* 0x000e620000000800 */
[-CC-:B--2---:R-:W-:Y:S02]  /*78a0*/  SHF.R.U64 R23, R14, R12.reuse, R9.reuse ;  /* 0x0000000c0e177219 */ /* 0x184fe40000001209 */
[----:B------:R-:W-:-:S05]  /*78b0*/  SHF.R.U32.HI R6, RZ, R12, R9 ;  /* 0x0000000cff067219 */ /* 0x000fca0000011609 */
[----:B------:R-:W2:Y:S01]  /*78c0*/  LDC R26, c[0x0][0x638] ;  /* 0x00018e00ff1a7b82 */ /* 0x000ea20000000800 */
[-C--:B---3--:R-:W-:Y:S02]  /*78d0*/  SHF.L.U32 R8, R8, R27.reuse, RZ ;  /* 0x0000001b08087219 */ /* 0x088fe400000006ff */
[-CC-:B------:R-:W-:Y:S02]  /*78e0*/  SHF.R.U64 R25, R23, R27.reuse, R6.reuse ;  /* 0x0000001b17197219 */ /* 0x180fe40000001206 */
[----:B------:R-:W-:Y:S02]  /*78f0*/  LOP3.LUT R32, RZ, R8, RZ, 0x33, !PT ;  /* 0x00000008ff207212 */ /* 0x000fe400078e33ff */
[----:B------:R-:W-:Y:S01]  /*7900*/  SHF.R.U32.HI R9, RZ, R27, R6 ;  /* 0x0000001bff097219 */ /* 0x000fe20000011606 */
[----:B------:R-:W3:Y:S01]  /*7910*/  LDC R31, c[0x0][0x610] ;  /* 0x00018400ff1f7b82 */ /* 0x000ee20000000800 */
[----:B------:R-:W-:Y:S01]  /*7920*/  IMAD.MOV.U32 R8, RZ, RZ, R25 ;  /* 0x000000ffff087224 */ /* 0x000fe200078e0019 */
[----:B------:R-:W-:Y:S06]  /*7930*/  @!P0 BRA `(.L_x_165) ;  /* 0x0000000000288947 */ /* 0x000fec0003800000 */
        /* <DEDUP_REMOVED lines=10> */
.L_x_165:
[----:B------:R-:W-:Y:S02]  /*79e0*/  ISETP.NE.AND P0, PT, R2, 0x1, PT ;  /* 0x000000010200780c */ /* 0x000fe40003f05270 */
[----:B-1----:R-:W-:Y:S01]  /*79f0*/  SHF.R.U64 R6, R8, R24, R9 ;  /* 0x0000001808067219 */ /* 0x002fe20000001209 */
[----:B0-----:R-:W-:Y:S01]  /*7a00*/  VIADD R9, R20, 0xffffffff ;  /* 0xffffffff14097836 */ /* 0x001fe20000000000 */
[----:B------:R-:W-:Y:S02]  /*7a10*/  SHF.L.U32 R30, R30, R27, RZ ;  /* 0x0000001b1e1e7219 */ /* 0x000fe400000006ff */
[----:B------:R-:W-:Y:S01]  /*7a20*/  LOP3.LUT R5, R23, R32, RZ, 0xc0, !PT ;  /* 0x0000002017057212 */ /* 0x000fe200078ec0ff */
[----:B------:R-:W-:-:S04]  /*7a30*/  IMAD.MOV R8, RZ, RZ, -R6 ;  /* 0x000000ffff087224 */ /* 0x000fc800078e0a06 */
[----:B------:R-:W-:Y:S01]  /*7a40*/  IMAD R6, R30, R6, R5 ;  /* 0x000000061e067224 */ /* 0x000fe200078e0205 */
[----:B------:R-:W-:Y:S01]  /*7a50*/  LOP3.LUT R5, R14, R9, RZ, 0xc0, !PT ;  /* 0x000000090e057212 */ /* 0x000fe200078ec0ff */
[----:B------:R-:W-:Y:S02]  /*7a60*/  @P0 IMAD R3, R7, R21, R4 ;  /* 0x0000001507030224 */ /* 0x000fe400078e0204 */
[----:B--2---:R-:W-:Y:S02]  /*7a70*/  IMAD R4, R8, R26, R25 ;  /* 0x0000001a08047224 */ /* 0x004fe400078e0219 */
[----:B---3--:R-:W-:Y:S02]  /*7a80*/  IMAD R3, R6, R31, R3 ;  /* 0x0000001f06037224 */ /* 0x008fe400078e0203 */
[----:B------:R-:W-:Y:S02]  /*7a90*/  IMAD R4, R4, R20, R5 ;  /* 0x0000001404047224 */ /* 0x000fe400078e0205 */
[----:B------:R-:W-:-:S02]  /*7aa0*/  IMAD.MOV.U32 R8, RZ, RZ, 0x1 ;  /* 0x00000001ff087424 */ /* 0x000fc400078e00ff */
[----:B------:R-:W-:Y:S01]  /*7ab0*/  IMAD.MOV.U32 R6, RZ, RZ, R22 ;  /* 0x000000ffff067224 */ /* 0x000fe200078e0016 */
[----:B------:R-:W-:Y:S02]  /*7ac0*/  SEL R13, R4, R3, !P0 ;  /* 0x00000003040d7207 */ /* 0x000fe40004000000 */
[----:B------:R-:W-:-:S07]  /*7ad0*/  SEL R20, R3, R4, !P0 ;  /* 0x0000000403147207 */ /* 0x000fce0004000000 */
.L_x_163:
[----:B------:R-:W-:-:S08]  /*7ae0*/  NOP ;  /* 0x0000000000007918 */ /* 0x000fd00000000000 */
[----:B------:R-:W0:-:S00]  /*7af0*/  USETMAXREG.DEALLOC.CTAPOOL 0x28 ;  /* 0x00000028000079c8 */ /* 0x000e0000080e0500 */
[----:B0-----:R-:W-:-:S13]  /*7b00*/  ISETP.NE.AND P0, PT, R0, RZ, PT ;  /* 0x000000ff0000720c */ /* 0x001fda0003f05270 */
[----:B------:R-:W-:Y:S05]  /*7b10*/  @P0 EXIT ;  /* 0x000000000000094d */ /* 0x000fea0003800000 */
[----:B------:R-:W-:Y:S01]  /*7b20*/  LOP3.LUT P0, RZ, R8, 0xff, RZ, 0xc0, !PT ;  /* 0x000000ff08ff7812 */ /* 0x000fe2000780c0ff */
[----:B------:R-:W-:Y:S02]  /*7b30*/  IMAD.MOV.U32 R0, RZ, RZ, 0x1 ;  /* 0x00000001ff007424 */ /* 0x000fe400078e00ff */
[----:B------:R-:W-:-:S10]  /*7b40*/  IMAD.MOV.U32 R3, RZ, RZ, RZ ;  /* 0x000000ffff037224 */ /* 0x000fd400078e00ff */
[----:B------:R-:W-:Y:S05]  /*7b50*/  @!P0 BRA `(.L_x_166) ;  /* 0x0000000c00408947 */ /* 0x000fea0003800000 */
[----:B------:R-:W0:Y:S01]  /*7b60*/  LDC R0, c[0x0][0x28c] ;  /* 0x0000a300ff007b82 */ /* 0x000e220000000800 */
[----:B------:R-:W-:Y:S01]  /*7b70*/  ULDC UR5, c[0x0][0x658] ;  /* 0x0001960000057ab9 */ /* 0x000fe20000000800 */
[----:B------:R-:W-:Y:S01]  /*7b80*/  UMOV UR7, 0xffffffff ;  /* 0xffffffff00077882 */ /* 0x000fe20000000000 */
[----:B------:R-:W-:Y:S01]  /*7b90*/  ULDC UR6, c[0x0][0xc] ;  /* 0x0000030000067ab9 */ /* 0x000fe20000000800 */
[----:B------:R-:W-:Y:S01]  /*7ba0*/  USHF.L.U32 UR8, UR7, UR5, URZ ;  /* 0x0000000507087299 */ /* 0x000fe2000800063f */
[----:B------:R-:W-:Y:S01]  /*7bb0*/  BSSY B0, `(.L_x_166) ;  /* 0x00000ca000007945 */ /* 0x000fe20003800000 */
[----:B------:R-:W-:Y:S01]  /*7bc0*/  UMOV UR9, 0x1 ;  /* 0x0000000100097882 */ /* 0x000fe20000000000 */
[----:B------:R-:W-:Y:S01]  /*7bd0*/  ULDC UR7, c[0x0][0x10] ;  /* 0x0000040000077ab9 */ /* 0x000fe20000000800 */
[----:B------:R-:W1:Y:S01]  /*7be0*/  S2UR UR10, SR_CgaCtaId ;  /* 0x00000000000a79c3 */ /* 0x000e620000008800 */
[----:B------:R-:W-:Y:S01]  /*7bf0*/  UIMAD.WIDE.U32 UR6, UR6, UR7, URZ ;  /* 0x00000007060672a5 */ /* 0x000fe2000f8e003f */
[----:B------:R-:W-:Y:S01]  /*7c00*/  IMAD.MOV.U32 R9, RZ, RZ, 0x1 ;  /* 0x00000001ff097424 */ /* 0x000fe200078e00ff */
[----:B------:R-:W-:Y:S01]  /*7c10*/  USHF.L.U32 UR18, UR9, UR5, URZ ;  /* 0x0000000509127299 */ /* 0x000fe2000800063f */
[----:B------:R-:W-:Y:S01]  /*7c20*/  LOP3.LUT R8, R19, 0x2, RZ, 0xfc, !PT ;  /* 0x0000000213087812 */ /* 0x000fe200078efcff */
[----:B------:R-:W-:Y:S01]  /*7c30*/  ULDC UR4, c[0x0][0x600] ;  /* 0x0001800000047ab9 */ /* 0x000fe20000000800 */
[----:B------:R-:W-:Y:S01]  /*7c40*/  ULDC UR5, c[0x0][0x14] ;  /* 0x0000050000057ab9 */ /* 0x000fe20000000800 */
[----:B------:R-:W-:-:S02]  /*7c50*/  UIADD3 UR4, UR4, -0x1, URZ ;  /* 0xffffffff04047890 */ /* 0x000fc4000fffe03f */
[----:B------:R-:W-:Y:S02]  /*7c60*/  UIMAD.WIDE.U32 UR22, UR6, UR5, URZ ;  /* 0x00000005061672a5 */ /* 0x000fe4000f8e003f */
[----:B------:R-:W-:Y:S02]  /*7c70*/  UIMAD UR13, UR7, UR5, URZ ;  /* 0x00000005070d72a4 */ /* 0x000fe4000f8e023f */
[----:B------:R-:W-:Y:S02]  /*7c80*/  ULOP3.LUT UR17, URZ, UR8, URZ, 0x33, !UPT ;  /* 0x000000083f117292 */ /* 0x000fe4000f8e333f */
[----:B------:R-:W-:Y:S01]  /*7c90*/  UIADD3 UR13, UR23, UR13, URZ ;  /* 0x0000000d170d7290 */ /* 0x000fe2000fffe03f */
[----:B0-----:R-:W-:Y:S01]  /*7ca0*/  VIADD R0, R0, 0x3f ;  /* 0x0000003f00007836 */ /* 0x001fe20000000000 */
[----:B------:R-:W-:-:S04]  /*7cb0*/  ULDC.64 UR24, c[0x0][0x198] ;  /* 0x0000660000187ab9 */ /* 0x000fc80000000a00 */
[----:B------:R-:W-:Y:S01]  /*7cc0*/  SHF.R.S32.HI R3, RZ, 0x1f, R0 ;  /* 0x0000001fff037819 */ /* 0x000fe20000011400 */
[----:B-1----:R-:W-:-:S03]  /*7cd0*/  IMAD.U32 R11, RZ, RZ, UR10 ;  /* 0x0000000aff0b7e24 */ /* 0x002fc6000f8e00ff */
[----:B------:R-:W-:Y:S01]  /*7ce0*/  LEA.HI R3, R3, R0, RZ, 0x6 ;  /* 0x0000000003037211 */ /* 0x000fe200078f30ff */
[----:B------:R-:W-:-:S03]  /*7cf0*/  IMAD.MOV.U32 R0, RZ, RZ, 0x1 ;  /* 0x00000001ff007424 */ /* 0x000fc600078e00ff */
[----:B------:R-:W-:Y:S01]  /*7d00*/  SHF.R.S32.HI R10, RZ, 0x6, R3 ;  /* 0x00000006ff0a7819 */ /* 0x000fe20000011403 */
[----:B------:R-:W-:-:S04]  /*7d10*/  IMAD.MOV.U32 R3, RZ, RZ, RZ ;  /* 0x000000ffff037224 */ /* 0x000fc800078e00ff */
[----:B------:R-:W-:-:S07]  /*7d20*/  VIADD R12, R10, 0x1 ;  /* 0x000000010a0c7836 */ /* 0x000fce0000000000 */
.L_x_177:
[----:B------:R-:W-:-:S03]  /*7d30*/  UMOV UR5, 0xffffffff ;  /* 0xffffffff00057882 */ /* 0x000fc60000000000 */
[----:B------:R-:W-:Y:S05]  /*7d40*/  BRA.DIV UR5, `(.L_x_167) ;  /* 0x0000000e05d07947 */ /* 0x000fea000b800000 */
[----:B------:R-:W-:-:S13]  /*7d50*/  ELECT P6, URZ, PT ;  /* 0x00000000003f782f */ /* 0x000fda00038c0000 */
.L_x_189:
[----:B------:R-:W0:Y:S01]  /*7d60*/  LDC R4, c[0x0][0x28c] ;  /* 0x0000a300ff047b82 */ /* 0x000e220000000800 */
[----:B------:R-:W-:Y:S01]  /*7d70*/  BSSY B1, `(.L_x_168) ;  /* 0x000003b000017945 */ /* 0x000fe20003800000 */
[----:B0-----:R-:W-:-:S13]  /*7d80*/  ISETP.LT.OR P6, PT, R4, 0x1, !P6 ;  /* 0x000000010400780c */ /* 0x001fda00077c1670 */
[----:B------:R-:W-:Y:S05]  /*7d90*/  @P6 BRA `(.L_x_169) ;  /* 0x0000000000e06947 */ /* 0x000fea0003800000 */
[----:B------:R-:W-:Y:S02]  /*7da0*/  IMAD R20, R20, 0x2, R11 ;  /* 0x0000000214147824 */ /* 0x000fe400078e020b */
[----:B------:R-:W-:Y:S02]  /*7db0*/  IMAD.SHL.U32 R21, R13, 0x40, RZ ;  /* 0x000000400d157824 */ /* 0x000fe400078e00ff */
[----:B------:R-:W-:Y:S02]  /*7dc0*/  IMAD.MOV.U32 R22, RZ, RZ, RZ ;  /* 0x000000ffff167224 */ /* 0x000fe400078e00ff */
[----:B------:R-:W-:Y:S02]  /*7dd0*/  IMAD.MOV.U32 R4, RZ, RZ, R12 ;  /* 0x000000ffff047224 */ /* 0x000fe400078e000c */
[----:B------:R-:W-:Y:S02]  /*7de0*/  IMAD.MOV.U32 R5, RZ, RZ, R0 ;  /* 0x000000ffff057224 */ /* 0x000fe400078e0000 */
[----:B------:R-:W-:-:S02]  /*7df0*/  IMAD.MOV.U32 R14, RZ, RZ, R3 ;  /* 0x000000ffff0e7224 */ /* 0x000fc400078e0003 */
[----:B------:R-:W-:-:S07]  /*7e00*/  IMAD.SHL.U32 R15, R20, 0x80, RZ ;  /* 0x00000080140f7824 */ /* 0x000fce00078e00ff */
.L_x_172:
[----:B------:R-:W0:Y:S01]  /*7e10*/  S2UR UR5, SR_CgaCtaId ;  /* 0x00000000000579c3 */ /* 0x000e220000008800 */
[----:B------:R-:W-:Y:S02]  /*7e20*/  MOV R20, 0x400 ;  /* 0x0000040000147802 */ /* 0x000fe40000000f00 */
[----:B------:R-:W-:Y:S02]  /*7e30*/  SHF.L.U32 R7, R5, 0x1f, RZ ;  /* 0x0000001f05077819 */ /* 0x000fe400000006ff */
[----:B------:R-:W-:-:S13]  /*7e40*/  LOP3.LUT P1, RZ, R18, 0x7f, RZ, 0xc0, !PT ;  /* 0x0000007f12ff7812 */ /* 0x000fda000782c0ff */
[----:B------:R-:W1:Y:S01]  /*7e50*/  @!P1 LDC R13, c[0x0][0x500] ;  /* 0x00014000ff0d9b82 */ /* 0x000e620000000800 */
[----:B0-----:R-:W-:-:S05]  /*7e60*/  IMAD.U32 R11, RZ, RZ, UR5 ;  /* 0x00000005ff0b7e24 */ /* 0x001fca000f8e00ff */
[----:B------:R-:W-:-:S05]  /*7e70*/  LEA R23, R11, R20, 0x18 ;  /* 0x000000140b177211 */ /* 0x000fca00078ec0ff */
[----:B------:R-:W-:-:S04]  /*7e80*/  IMAD R20, R14, 0x8, R23 ;  /* 0x000000080e147824 */ /* 0x000fc800078e0217 */
[----:B------:R-:W0:Y:S02]  /*7e90*/  SYNCS.PHASECHK.TRANS64.TRYWAIT P0, [R20+URZ+0x28], R7 ;  /* 0x00002807140075a7 */ /* 0x000e24000800017f */
[----:B01----:R-:W-:Y:S05]  /*7ea0*/  @!P0 BRA `(.L_x_170) ;  /* 0x0000000c00988947 */ /* 0x003fea0003800000 */
.L_x_190:
[----:B0-----:R-:W-:Y:S01]  /*7eb0*/  PRMT R7, R8, 0x9910, RZ ;  /* 0x0000991008077816 */ /* 0x001fe200000000ff */
[----:B------:R0:W-:Y:S03]  /*7ec0*/  @!P1 SYNCS.ARRIVE.TRANS64 RZ, [R20+URZ], R13 ;  /* 0x0000000d14ff99a7 */ /* 0x0001e6000800003f */
[----:B------:R-:W-:-:S13]  /*7ed0*/  ISETP.NE.AND P0, PT, R7, 0x2, PT ;  /* 0x000000020700780c */ /* 0x000fda0003f05270 */
[----:B0-----:R-:W-:Y:S05]  /*7ee0*/  @P0 BRA `(.L_x_171) ;  /* 0x0000000000040947 */ /* 0x001fea0003800000 */
[----:B------:R-:W-:Y:S01]  /*7ef0*/  BPT.TRAP 0x1 ;  /* 0x000000040000795c */ /* 0x000fe20000300000 */
.L_x_171:
[----:B------:R-:W-:Y:S01]  /*7f00*/  IMAD R7, R14, 0x2, R11 ;  /* 0x000000020e077824 */ /* 0x000fe200078e020b */
[----:B------:R-:W-:Y:S01]  /*7f10*/  R2UR UR9, R20 ;  /* 0x00000000140972ca */ /* 0x000fe200000e0000 */
[----:B------:R-:W-:Y:S01]  /*7f20*/  VIADD R4, R4, 0xffffffff ;  /* 0xffffffff04047836 */ /* 0x000fe20000000000 */
[----:B------:R-:W-:Y:S01]  /*7f30*/  UIADD3 UR6, UP0, UR24, 0xf0, URZ ;  /* 0x000000f018067890 */ /* 0x000fe2000ff1e03f */
[----:B------:R-:W-:Y:S01]  /*7f40*/  IMAD.SHL.U32 R7, R7, 0x2000, RZ ;  /* 0x0000200007077824 */ /* 0x000fe200078e00ff */
[----:B------:R-:W-:Y:S01]  /*7f50*/  R2UR UR11, R15 ;  /* 0x000000000f0b72ca */ /* 0x000fe200000e0000 */
[----:B------:R-:W-:Y:S01]  /*7f60*/  UIADD3 UR26, UP1, UR24, 0x1f0, URZ ;  /* 0x000001f0181a7890 */ /* 0x000fe2000ff3e03f */
[----:B------:R-:W-:Y:S01]  /*7f70*/  R2UR UR10, R22 ;  /* 0x00000000160a72ca */ /* 0x000fe200000e0000 */
[--C-:B------:R-:W-:Y:S01]  /*7f80*/  IMAD R7, R7, 0x2, R23.reuse ;  /* 0x0000000207077824 */ /* 0x100fe200078e0217 */
[----:B------:R-:W-:Y:S01]  /*7f90*/  R2UR UR12, R6 ;  /* 0x00000000060c72ca */ /* 0x000fe200000e0000 */
[C---:B------:R-:W-:Y:S01]  /*7fa0*/  IMAD R23, R14.reuse, 0x2000, R23 ;  /* 0x000020000e177824 */ /* 0x040fe200078e0217 */
[----:B------:R-:W-:Y:S01]  /*7fb0*/  R2UR UR19, R21 ;  /* 0x00000000151372ca */ /* 0x000fe200000e0000 */
[----:B------:R-:W-:Y:S01]  /*7fc0*/  UIADD3.X UR7, URZ, UR25, URZ, UP0, !UPT ;  /* 0x000000193f077290 */ /* 0x000fe200087fe43f */
[----:B------:R-:W-:Y:S01]  /*7fd0*/  R2UR UR5, R7 ;  /* 0x00000000070572ca */ /* 0x000fe200000e0000 */
[----:B------:R-:W-:Y:S01]  /*7fe0*/  VIADD R14, R14, 0x1 ;  /* 0x000000010e0e7836 */ /* 0x000fe20000000000 */
[----:B------:R-:W-:Y:S01]  /*7ff0*/  R2UR UR8, R23 ;  /* 0x00000000170872ca */ /* 0x000fe200000e0000 */
[----:B------:R-:W-:Y:S01]  /*8000*/  UIADD3.X UR27, URZ, UR25, URZ, UP1, !UPT ;  /* 0x000000193f1b7290 */ /* 0x000fe20008ffe43f */
[----:B------:R-:W-:Y:S01]  /*8010*/  ISETP.GT.AND P1, PT, R4, 0x1, PT ;  /* 0x000000010400780c */ /* 0x000fe20003f24270 */
[----:B------:R-:W-:Y:S01]  /*8020*/  UMOV UR20, 0x30000 ;  /* 0x0003000000147882 */ /* 0x000fe20000000000 */
[----:B------:R-:W-:Y:S01]  /*8030*/  UMOV UR14, 0x0 ;  /* 0x00000000000e7882 */ /* 0x000fe20000000000 */
[----:B------:R-:W-:Y:S01]  /*8040*/  UMOV UR15, 0x10000000 ;  /* 0x10000000000f7882 */ /* 0x000fe20000000000 */
[----:B------:R-:W-:Y:S01]  /*8050*/  ISETP.NE.AND P0, PT, R14, 0x5, PT ;  /* 0x000000050e00780c */ /* 0x000fe20003f05270 */
[----:B------:R-:W-:-:S03]  /*8060*/  VIADD R22, R22, 0x40 ;  /* 0x0000004016167836 */ /* 0x000fc60000000000 */
[----:B------:R-:W-:Y:S01]  /*8070*/  SEL R20, RZ, 0x1, P0 ;  /* 0x00000001ff147807 */ /* 0x000fe20000000000 */
[----:B------:R-:W-:Y:S01]  /*8080*/  UIADD3 UR5, UR5, 0x100, URZ ;  /* 0x0000010005057890 */ /* 0x000fe2000fffe03f */
[----:B------:R-:W-:Y:S01]  /*8090*/  SEL R14, R14, RZ, P0 ;  /* 0x000000ff0e0e7207 */ /* 0x000fe20000000000 */
[----:B------:R-:W-:Y:S01]  /*80a0*/  UIADD3 UR16, UR8, 0x28100, URZ ;  /* 0x0002810008107890 */ /* 0x000fe2000fffe03f */
[----:B------:R-:W-:-:S04]  /*80b0*/  LOP3.LUT R5, R5, R20, RZ, 0x3c, !PT ;  /* 0x0000001405057212 */ /* 0x000fc800078e3cff */
[----:B------:R-:W-:Y:S02]  /*80c0*/  UMOV UR8, UR5 ;  /* 0x0000000500087c82 */ /* 0x000fe40008000000 */
[----:B------:R0:W-:Y:S02]  /*80d0*/  UTMALDG.3D.MULTICAST [UR8], [UR6], UR20, desc[UR14] ;  /* 0x00000e08060073b4 */ /* 0x0001e40008011814 */
[----:B0-----:R-:W-:Y:S01]  /*80e0*/  UMOV UR8, UR16 ;  /* 0x0000001000087c82 */ /* 0x001fe20008000000 */
[----:B------:R-:W-:Y:S02]  /*80f0*/  UMOV UR11, UR19 ;  /* 0x00000013000b7c82 */ /* 0x000fe40008000000 */
[----:B------:R0:W-:Y:S02]  /*8100*/  UTMALDG.3D [UR8], [UR26], desc[UR14] ;  /* 0x00000e081a0075b4 */ /* 0x0001e40008011000 */
[----:B0-----:R-:W-:Y:S05]  /*8110*/  @P1 BRA `(.L_x_172) ;  /* 0xfffffffc003c1947 */ /* 0x001fea000383ffff */
.L_x_169:
[----:B------:R-:W-:Y:S05]  /*8120*/  BSYNC B1 ;  /* 0x0000000000017941 */ /* 0x000fea0003800000 */
.L_x_168:
[----:B------:R-:W-:Y:S01]  /*8130*/  LOP3.LUT P1, RZ, R9, 0xff, RZ, 0xc0, !PT ;  /* 0x000000ff09ff7812 */ /* 0x000fe2000782c0ff */
[C---:B------:R-:W-:Y:S01]  /*8140*/  IMAD.IADD R6, R10.reuse, 0x1, R3 ;  /* 0x000000010a067824 */ /* 0x040fe200078e0203 */
[----:B------:R-:W-:Y:S01]  /*8150*/  ULDC.64 UR6, c[0x0][0x650] ;  /* 0x0001940000067ab9 */ /* 0x000fe20000000a00 */
[----:B------:R-:W-:Y:S01]  /*8160*/  ISETP.GE.U32.AND P2, PT, R10, 0x5, PT ;  /* 0x000000050a00780c */ /* 0x000fe20003f46070 */
[----:B------:R-:W-:Y:S01]  /*8170*/  BSSY B1, `(.L_x_173) ;  /* 0x000006b000017945 */ /* 0x000fe20003800000 */
[----:B------:R-:W-:Y:S01]  /*8180*/  IMAD.MOV.U32 R20, RZ, RZ, -0x1 ;  /* 0xffffffffff147424 */ /* 0x000fe200078e00ff */
[----:B------:R-:W-:Y:S01]  /*8190*/  ISETP.GT.U32.AND P0, PT, R6, 0x4, PT ;  /* 0x000000040600780c */ /* 0x000fe20003f04070 */
[----:B------:R-:W-:Y:S01]  /*81a0*/  IMAD.MOV.U32 R13, RZ, RZ, -0x1 ;  /* 0xffffffffff0d7424 */ /* 0x000fe200078e00ff */
[----:B------:R-:W-:Y:S02]  /*81b0*/  PRMT R9, RZ, 0x7610, R9 ;  /* 0x00007610ff097816 */ /* 0x000fe40000000009 */
[----:B------:R-:W-:-:S03]  /*81c0*/  ISETP.LT.U32.AND P0, PT, R10, 0x5, P0 ;  /* 0x000000050a00780c */ /* 0x000fc60000701070 */
[----:B------:R-:W0:Y:S01]  /*81d0*/  @P1 S2R R11, SR_CgaCtaId ;  /* 0x00000000000b1919 */ /* 0x000e220000008800 */
[----:B------:R-:W-:-:S04]  /*81e0*/  @P1 MOV R4, 0x400 ;  /* 0x0000040000041802 */ /* 0x000fc80000000f00 */
[----:B0-----:R-:W-:Y:S01]  /*81f0*/  @P1 LEA R3, R11, R4, 0x18 ;  /* 0x000000040b031211 */ /* 0x001fe200078ec0ff */
[----:B------:R-:W-:-:S03]  /*8200*/  IMAD.WIDE.U32 R4, R6, -0x33333333, RZ ;  /* 0xcccccccd06047825 */ /* 0x000fc600078e00ff */
[----:B------:R0:W-:Y:S01]  /*8210*/  @P1 SYNCS.ARRIVE.TRANS64.A1T0 RZ, [R3+URZ+0x68], RZ ;  /* 0x000068ff03ff19a7 */ /* 0x0001e2000810003f */
[----:B------:R-:W-:Y:S02]  /*8220*/  IADD3 R16, P1, R16, UR22, RZ ;  /* 0x0000001610107c10 */ /* 0x000fe4000ff3e0ff */
[----:B------:R-:W-:Y:S02]  /*8230*/  SHF.R.U32.HI R5, RZ, 0x2, R5 ;  /* 0x00000002ff057819 */ /* 0x000fe40000011605 */
[----:B------:R-:W-:Y:S02]  /*8240*/  IADD3.X R17, R17, UR13, RZ, P1, !PT ;  /* 0x0000000d11117c10 */ /* 0x000fe40008ffe4ff */
[----:B------:R-:W-:Y:S02]  /*8250*/  PRMT R4, RZ, 0x7610, R4 ;  /* 0x00007610ff047816 */ /* 0x000fe40000000004 */
[----:B0-----:R-:W-:Y:S02]  /*8260*/  SEL R3, RZ, 0x1, !P0 ;  /* 0x00000001ff037807 */ /* 0x001fe40004000000 */
[----:B------:R-:W-:-:S02]  /*8270*/  ISETP.GE.U32.AND P0, PT, R16, UR6, PT ;  /* 0x0000000610007c0c */ /* 0x000fc4000bf06070 */
[----:B------:R-:W-:Y:S01]  /*8280*/  LOP3.LUT R0, R0, R3, RZ, 0x3c, !PT ;  /* 0x0000000300007212 */ /* 0x000fe200078e3cff */
[----:B------:R-:W-:Y:S01]  /*8290*/  IMAD R3, R5, -0x5, R6 ;  /* 0xfffffffb05037824 */ /* 0x000fe200078e0206 */
[----:B------:R-:W-:Y:S01]  /*82a0*/  ISETP.GE.U32.AND.EX P0, PT, R17, UR7, PT, P0 ;  /* 0x0000000711007c0c */ /* 0x000fe2000bf06100 */
[----:B------:R-:W-:Y:S01]  /*82b0*/  IMAD.MOV.U32 R6, RZ, RZ, -0x1 ;  /* 0xffffffffff067424 */ /* 0x000fe200078e00ff */
[----:B------:R-:W-:-:S11]  /*82c0*/  @P2 LOP3.LUT R0, R0, 0x1, R5, 0x78, !PT ;  /* 0x0000000100002812 */ /* 0x000fd600078e7805 */
[----:B------:R-:W-:Y:S05]  /*82d0*/  @P0 BRA `(.L_x_174) ;  /* 0x0000000400500947 */ /* 0x000fea0003800000 */
[----:B------:R-:W0:Y:S01]  /*82e0*/  S2R R15, SR_CTAID.X ;  /* 0x00000000000f7919 */ /* 0x000e220000002500 */
[----:B------:R-:W-:Y:S01]  /*82f0*/  ULDC.64 UR6, c[0x0][0x628] ;  /* 0x00018a0000067ab9 */ /* 0x000fe20000000a00 */
[----:B------:R-:W1:Y:S01]  /*8300*/  LDC R20, c[0x0][0x144] ;  /* 0x00005100ff147b82 */ /* 0x000e620000000800 */
[----:B------:R-:W-:Y:S01]  /*8310*/  ISETP.NE.U32.AND P0, PT, RZ, UR6, PT ;  /* 0x00000006ff007c0c */ /* 0x000fe2000bf05070 */
[----:B------:R-:W2:Y:S01]  /*8320*/  S2R R13, SR_CTAID.Y ;  /* 0x00000000000d7919 */ /* 0x000ea20000002600 */
[----:B------:R-:W-:Y:S01]  /*8330*/  ULDC UR8, c[0x0][0x630] ;  /* 0x00018c0000087ab9 */ /* 0x000fe20000000800 */
[----:B------:R-:W-:Y:S01]  /*8340*/  ULDC UR9, c[0x0][0x150] ;  /* 0x0000540000097ab9 */ /* 0x000fe20000000800 */
[----:B------:R-:W-:Y:S01]  /*8350*/  ISETP.NE.AND.EX P0, PT, RZ, UR7, PT, P0 ;  /* 0x00000007ff007c0c */ /* 0x000fe2000bf05300 */
[----:B------:R-:W-:Y:S02]  /*8360*/  IMAD.MOV.U32 R4, RZ, RZ, R16 ;  /* 0x000000ffff047224 */ /* 0x000fe400078e0010 */
[----:B------:R-:W-:Y:S01]  /*8370*/  IMAD.MOV.U32 R5, RZ, RZ, R17 ;  /* 0x000000ffff057224 */ /* 0x000fe200078e0011 */
[----:B0-----:R-:W-:-:S09]  /*8380*/  I2FP.F32.U32 R22, R15 ;  /* 0x0000000f00167245 */ /* 0x001fd20000201000 */
[----:B------:R-:W-:Y:S05]  /*8390*/  @!P0 BRA `(.L_x_175) ;  /* 0x0000000000288947 */ /* 0x000fea0003800000 */
[----:B------:R-:W-:Y:S02]  /*83a0*/  ULDC UR5, c[0x0][0x634] ;  /* 0x00018d0000057ab9 */ /* 0x000fe40000000800 */
[----:B------:R-:W-:-:S05]  /*83b0*/  IADD3 R5, P0, R16, UR5, RZ ;  /* 0x0000000510057c10 */ /* 0x000fca000ff1e0ff */
[----:B------:R-:W-:-:S04]  /*83c0*/  IMAD.X R21, RZ, RZ, R17, P0 ;  /* 0x000000ffff157224 */ /* 0x000fc800000e0611 */
[----:B------:R-:W-:-:S04]  /*83d0*/  IMAD.WIDE.U32 R6, R21, UR6, RZ ;  /* 0x0000000615067c25 */ /* 0x000fc8000f8e00ff */
[----:B------:R-:W-:-:S04]  /*83e0*/  IMAD.WIDE.U32 R6, P0, R5, UR7, R6 ;  /* 0x0000000705067c25 */ /* 0x000fc8000f800006 */
[----:B------:R-:W-:-:S04]  /*83f0*/  IMAD.WIDE.U32 R4, R5, UR6, RZ ;  /* 0x0000000605047c25 */ /* 0x000fc8000f8e00ff */
[----:B------:R-:W-:Y:S01]  /*8400*/  IMAD.MOV.U32 R4, RZ, RZ, R7 ;  /* 0x000000ffff047224 */ /* 0x000fe200078e0007 */
[----:B------:R-:W-:Y:S01]  /*8410*/  IADD3 RZ, P1, R5, R6, RZ ;  /* 0x0000000605ff7210 */ /* 0x000fe20007f3e0ff */
[----:B------:R-:W-:-:S04]  /*8420*/  IMAD.X R5, RZ, RZ, RZ, P0 ;  /* 0x000000ffff057224 */ /* 0x000fc800000e06ff */
[----:B------:R-:W-:-:S08]  /*8430*/  IMAD.WIDE.U32.X R4, R21, UR7, R4, P1 ;  /* 0x0000000715047c25 */ /* 0x000fd000088e0404 */
.L_x_175:
[----:B------:R-:W-:Y:S01]  /*8440*/  FMUL R22, R22, UR9 ;  /* 0x0000000916167c20 */ /* 0x000fe20008400000 */
[--C-:B------:R-:W-:Y:S01]  /*8450*/  SHF.R.U64 R14, R4, UR8, R5.reuse ;  /* 0x00000008040e7c19 */ /* 0x100fe20008001205 */
[----:B------:R-:W-:Y:S01]  /*8460*/  ULDC.64 UR6, c[0x0][0x620] ;  /* 0x0001880000067ab9 */ /* 0x000fe20000000a00 */
[----:B------:R-:W-:Y:S01]  /*8470*/  SHF.R.U32.HI R4, RZ, UR8, R5 ;  /* 0x00000008ff047c19 */ /* 0x000fe20008011605 */
[----:B------:R-:W-:Y:S01]  /*8480*/  ULDC.64 UR8, c[0x0][0x640] ;  /* 0x0001900000087ab9 */ /* 0x000fe20000000a00 */
[----:B------:R-:W-:Y:S01]  /*8490*/  IADD3 R5, P0, RZ, -R14, RZ ;  /* 0x8000000eff057210 */ /* 0x000fe20007f1e0ff */
[----:B------:R-:W0:Y:S01]  /*84a0*/  F2I.U32.TRUNC.NTZ R22, R22 ;  /* 0x0000001600167305 */ /* 0x000e22000020f000 */
[----:B------:R-:W-:-:S03]  /*84b0*/  ULDC UR5, c[0x0][0x618] ;  /* 0x0001860000057ab9 */ /* 0x000fc60000000800 */
[----:B------:R-:W-:Y:S01]  /*84c0*/  IMAD.X R4, RZ, RZ, ~R4, P0 ;  /* 0x000000ffff047224 */ /* 0x000fe200000e0e04 */
[----:B------:R-:W-:-:S03]  /*84d0*/  ISETP.NE.U32.AND P0, PT, RZ, UR8, PT ;  /* 0x00000008ff007c0c */ /* 0x000fc6000bf05070 */
[----:B------:R-:W-:Y:S01]  /*84e0*/  IMAD R4, R4, UR6, RZ ;  /* 0x0000000604047c24 */ /* 0x000fe2000f8e02ff */
[----:B------:R-:W-:-:S03]  /*84f0*/  ISETP.NE.AND.EX P0, PT, RZ, UR9, PT, P0 ;  /* 0x00000009ff007c0c */ /* 0x000fc6000bf05300 */
[C---:B------:R-:W-:Y:S02]  /*8500*/  IMAD R7, R5.reuse, UR7, R4 ;  /* 0x0000000705077c24 */ /* 0x040fe4000f8e0204 */
[----:B------:R-:W-:Y:S01]  /*8510*/  IMAD.WIDE.U32 R4, R5, UR6, R16 ;  /* 0x0000000605047c25 */ /* 0x000fe2000f8e0010 */
[----:B------:R-:W-:-:S03]  /*8520*/  ULDC UR6, c[0x0][0x154] ;  /* 0x0000550000067ab9 */ /* 0x000fc60000000800 */
[----:B0-----:R-:W-:Y:S02]  /*8530*/  IMAD.MOV R6, RZ, RZ, -R22 ;  /* 0x000000ffff067224 */ /* 0x001fe400078e0a16 */
[----:B------:R-:W-:Y:S02]  /*8540*/  IMAD.IADD R5, R5, 0x1, R7 ;  /* 0x0000000105057824 */ /* 0x000fe400078e0207 */
[----:B-1----:R-:W-:Y:S01]  /*8550*/  IMAD R15, R20, R6, R15 ;  /* 0x00000006140f7224 */ /* 0x002fe200078e020f */
[----:B--2---:R-:W-:Y:S01]  /*8560*/  I2FP.F32.U32 R6, R13 ;  /* 0x0000000d00067245 */ /* 0x004fe20000201000 */
[----:B------:R-:W0:Y:S01]  /*8570*/  LDC R20, c[0x0][0x148] ;  /* 0x00005200ff147b82 */ /* 0x000e220000000800 */
[--C-:B------:R-:W-:Y:S02]  /*8580*/  SHF.R.U64 R21, R4, UR5, R5.reuse ;  /* 0x0000000504157c19 */ /* 0x100fe40008001205 */
[----:B------:R-:W-:Y:S01]  /*8590*/  SHF.R.U32.HI R4, RZ, UR5, R5 ;  /* 0x00000005ff047c19 */ /* 0x000fe20008011605 */
[----:B------:R-:W-:Y:S01]  /*85a0*/  FMUL R6, R6, UR6 ;  /* 0x0000000606067c20 */ /* 0x000fe20008400000 */
[----:B------:R-:W-:-:S02]  /*85b0*/  ULDC UR5, c[0x0][0x608] ;  /* 0x0001820000057ab9 */ /* 0x000fc40000000800 */
[--C-:B------:R-:W-:Y:S01]  /*85c0*/  SHF.R.U64 R23, R21, UR5, R4.reuse ;  /* 0x0000000515177c19 */ /* 0x100fe20008001204 */
[----:B------:R1:W2:Y:S01]  /*85d0*/  F2I.U32.TRUNC.NTZ R24, R6 ;  /* 0x0000000600187305 */ /* 0x0002a2000020f000 */
[----:B------:R-:W-:Y:S01]  /*85e0*/  SHF.R.U32.HI R4, RZ, UR5, R4 ;  /* 0x00000005ff047c19 */ /* 0x000fe20008011604 */
[----:B------:R-:W-:-:S03]  /*85f0*/  ULDC UR5, c[0x0][0x658] ;  /* 0x0001960000057ab9 */ /* 0x000fc60000000800 */
[--C-:B------:R-:W-:Y:S02]  /*8600*/  SHF.R.U64 R22, R23, UR5, R4.reuse ;  /* 0x0000000517167c19 */ /* 0x100fe40008001204 */
[----:B------:R-:W-:-:S03]  /*8610*/  SHF.R.U32.HI R25, RZ, UR5, R4 ;  /* 0x00000005ff197c19 */ /* 0x000fc60008011604 */
[----:B------:R-:W-:Y:S02]  /*8620*/  IMAD.MOV.U32 R4, RZ, RZ, R22 ;  /* 0x000000ffff047224 */ /* 0x000fe400078e0016 */
[----:B------:R-:W-:Y:S01]  /*8630*/  IMAD.MOV.U32 R5, RZ, RZ, R25 ;  /* 0x000000ffff057224 */ /* 0x000fe200078e0019 */
[----:B-1----:R-:W-:Y:S06]  /*8640*/  @!P0 BRA `(.L_x_176) ;  /* 0x0000000000288947 */ /* 0x002fec0003800000 */
        /* <DEDUP_REMOVED lines=10> */
.L_x_176:
[----:B------:R-:W-:Y:S01]  /*86f0*/  ISETP.NE.AND P0, PT, R2, 0x1, PT ;  /* 0x000000010200780c */ /* 0x000fe20003f05270 */
[----:B------:R-:W-:Y:S01]  /*8700*/  ULDC UR5, c[0x0][0x648] ;  /* 0x0001920000057ab9 */ /* 0x000fe20000000800 */
[----:B------:R-:W-:Y:S01]  /*8710*/  LOP3.LUT R23, R23, UR17, RZ, 0xc0, !PT ;  /* 0x0000001117177c12 */ /* 0x000fe2000f8ec0ff */
[----:B--2---:R-:W-:Y:S01]  /*8720*/  IMAD.MOV R24, RZ, RZ, -R24 ;  /* 0x000000ffff187224 */ /* 0x004fe200078e0a18 */
[----:B------:R-:W-:Y:S01]  /*8730*/  SHF.R.U64 R4, R4, UR5, R5 ;  /* 0x0000000504047c19 */ /* 0x000fe20008001205 */
[----:B------:R-:W-:Y:S01]  /*8740*/  ULDC UR5, c[0x0][0x638] ;  /* 0x00018e0000057ab9 */ /* 0x000fe20000000800 */
[----:B------:R-:W-:Y:S01]  /*8750*/  LOP3.LUT R21, R21, UR4, RZ, 0xc0, !PT ;  /* 0x0000000415157c12 */ /* 0x000fe2000f8ec0ff */
[----:B------:R-:W-:Y:S01]  /*8760*/  ULDC UR6, c[0x0][0x610] ;  /* 0x0001840000067ab9 */ /* 0x000fe20000000800 */
[----:B------:R-:W-:Y:S02]  /*8770*/  IMAD.MOV.U32 R6, RZ, RZ, R14 ;  /* 0x000000ffff067224 */ /* 0x000fe400078e000e */
[----:B------:R-:W-:-:S02]  /*8780*/  IMAD.MOV R5, RZ, RZ, -R4 ;  /* 0x000000ffff057224 */ /* 0x000fc400078e0a04 */
[----:B------:R-:W-:Y:S02]  /*8790*/  IMAD R4, R4, UR18, R23 ;  /* 0x0000001204047c24 */ /* 0x000fe4000f8e0217 */
[----:B0-----:R-:W-:Y:S02]  /*87a0*/  @P0 IMAD R15, R20, R24, R13 ;  /* 0x00000018140f0224 */ /* 0x001fe400078e020d */
[----:B------:R-:W-:Y:S01]  /*87b0*/  IMAD R22, R5, UR5, R22 ;  /* 0x0000000505167c24 */ /* 0x000fe2000f8e0216 */
[----:B------:R-:W-:Y:S01]  /*87c0*/  ULDC UR5, c[0x0][0x600] ;  /* 0x0001800000057ab9 */ /* 0x000fe20000000800 */
[----:B------:R-:W-:Y:S02]  /*87d0*/  IMAD R15, R4, UR6, R15 ;  /* 0x00000006040f7c24 */ /* 0x000fe4000f8e020f */
[----:B------:R-:W-:Y:S02]  /*87e0*/  IMAD R22, R22, UR5, R21 ;  /* 0x0000000516167c24 */ /* 0x000fe4000f8e0215 */
[----:B------:R-:W-:-:S03]  /*87f0*/  IMAD.MOV.U32 R4, RZ, RZ, 0x1 ;  /* 0x00000001ff047424 */ /* 0x000fc600078e00ff */
[----:B------:R-:W-:Y:S02]  /*8800*/  SEL R13, R22, R15, !P0 ;  /* 0x0000000f160d7207 */ /* 0x000fe40004000000 */
[----:B------:R-:W-:-:S07]  /*8810*/  SEL R20, R15, R22, !P0 ;  /* 0x000000160f147207 */ /* 0x000fce0004000000 */
.L_x_174:
[----:B------:R-:W-:Y:S05]  /*8820*/  BSYNC B1 ;  /* 0x0000000000017941 */ /* 0x000fea0003800000 */
.L_x_173:
[----:B------:R-:W-:-:S13]  /*8830*/  LOP3.LUT P0, RZ, R4, 0xff, RZ, 0xc0, !PT ;  /* 0x000000ff04ff7812 */ /* 0x000fda000780c0ff */
[----:B------:R-:W-:Y:S05]  /*8840*/  @P0 BRA `(.L_x_177) ;  /* 0xfffffff400380947 */ /* 0x000fea000383ffff */
[----:B------:R-:W-:Y:S05]  /*8850*/  BSYNC B0 ;  /* 0x0000000000007941 */ /* 0x000fea0003800000 */
.L_x_166:
[----:B------:R-:W-:-:S03]  /*8860*/  UMOV UR5, 0xffffffff ;  /* 0xffffffff00057882 */ /* 0x000fc60000000000 */
[----:B------:R-:W-:Y:S05]  /*8870*/  BRA.DIV UR5, `(.L_x_178) ;  /* 0x0000000605387947 */ /* 0x000fea000b800000 */
[----:B------:R-:W-:-:S13]  /*8880*/  ELECT P6, URZ, PT ;  /* 0x00000000003f782f */ /* 0x000fda00038c0000 */
.L_x_193:
[----:B------:R-:W-:Y:S04]  /*8890*/  BSSY B0, `(.L_x_179) ;  /* 0x0000034000007945 */ /* 0x000fe80003800000 */
[----:B------:R-:W-:Y:S05]  /*88a0*/  @!P6 BRA `(.L_x_180) ;  /* 0x0000000000c8e947 */ /* 0x000fea0003800000 */
[----:B------:R-:W-:-:S04]  /*88b0*/  LOP3.LUT R19, R19, 0x2, RZ, 0xfc, !PT ;  /* 0x0000000213137812 */ /* 0x000fc800078efcff */
[----:B------:R-:W-:-:S13]  /*88c0*/  ISETP.NE.AND P0, PT, R19, 0x3, PT ;  /* 0x000000031300780c */ /* 0x000fda0003f05270 */
[----:B------:R-:W-:Y:S05]  /*88d0*/  @!P0 BRA `(.L_x_181) ;  /* 0x0000000000048947 */ /* 0x000fea0003800000 */
[----:B------:R-:W-:Y:S01]  /*88e0*/  BPT.TRAP 0x1 ;  /* 0x000000040000795c */ /* 0x000fe20000300000 */
.L_x_181:
[----:B------:R-:W0:Y:S01]  /*88f0*/  S2R R5, SR_CgaCtaId ;  /* 0x0000000000057919 */ /* 0x000e220000008800 */
[----:B------:R-:W-:Y:S02]  /*8900*/  MOV R2, 0x400 ;  /* 0x0000040000027802 */ /* 0x000fe40000000f00 */
[----:B------:R-:W-:Y:S02]  /*8910*/  SHF.L.U32 R4, R0, 0x1f, RZ ;  /* 0x0000001f00047819 */ /* 0x000fe400000006ff */
[----:B0-----:R-:W-:-:S05]  /*8920*/  LEA R2, R5, R2, 0x18 ;  /* 0x0000000205027211 */ /* 0x001fca00078ec0ff */
[----:B------:R-:W-:-:S04]  /*8930*/  VIADD R2, R2, 0x28 ;  /* 0x0000002802027836 */ /* 0x000fc80000000000 */
[C---:B------:R-:W-:Y:S02]  /*8940*/  IMAD R7, R3.reuse, 0x8, R2 ;  /* 0x0000000803077824 */ /* 0x040fe400078e0202 */
[----:B------:R-:W-:Y:S02]  /*8950*/  VIADD R3, R3, 0x1 ;  /* 0x0000000103037836 */ /* 0x000fe40000000000 */
[----:B------:R-:W0:Y:S03]  /*8960*/  SYNCS.PHASECHK.TRANS64.TRYWAIT P0, [R7+URZ], R4 ;  /* 0x00000004070075a7 */ /* 0x000e26000800017f */
[----:B------:R-:W-:-:S04]  /*8970*/  ISETP.NE.AND P1, PT, R3, 0x5, PT ;  /* 0x000000050300780c */ /* 0x000fc80003f25270 */
[----:B------:R-:W-:Y:S02]  /*8980*/  SEL R5, RZ, 0x1, P1 ;  /* 0x00000001ff057807 */ /* 0x000fe40000800000 */
[----:B------:R-:W-:Y:S02]  /*8990*/  SEL R3, R3, RZ, P1 ;  /* 0x000000ff03037207 */ /* 0x000fe40000800000 */
[----:B------:R-:W-:-:S03]  /*89a0*/  LOP3.LUT R6, R0, R5, RZ, 0x3c, !PT ;  /* 0x0000000500067212 */ /* 0x000fc600078e3cff */
[----:B------:R-:W-:Y:S01]  /*89b0*/  IMAD R8, R3, 0x8, R2 ;  /* 0x0000000803087824 */ /* 0x000fe200078e0202 */
[----:B------:R-:W-:Y:S01]  /*89c0*/  SHF.L.U32 R5, R6, 0x1f, RZ ;  /* 0x0000001f06057819 */ /* 0x000fe200000006ff */
[----:B0-----:R-:W-:Y:S06]  /*89d0*/  @!P0 BRA `(.L_x_182) ;  /* 0x0000000400008947 */ /* 0x001fec0003800000 */
.L_x_194:
[----:B------:R-:W1:Y:S01]  /*89e0*/  SYNCS.PHASECHK.TRANS64.TRYWAIT P0, [R8+URZ], R5 ;  /* 0x00000005080075a7 */ /* 0x000e62000800017f */
[----:B------:R-:W-:-:S05]  /*89f0*/  VIADD R0, R3, 0x1 ;  /* 0x0000000103007836 */ /* 0x000fca0000000000 */
[----:B------:R-:W-:-:S04]  /*8a00*/  ISETP.NE.AND P1, PT, R0, 0x5, PT ;  /* 0x000000050000780c */ /* 0x000fc80003f25270 */
[----:B------:R-:W-:Y:S02]  /*8a10*/  SEL R3, RZ, 0x1, P1 ;  /* 0x00000001ff037807 */ /* 0x000fe40000800000 */
[----:B0-----:R-:W-:Y:S02]  /*8a20*/  SEL R7, R0, RZ, P1 ;  /* 0x000000ff00077207 */ /* 0x001fe40000800000 */
[----:B------:R-:W-:-:S03]  /*8a30*/  LOP3.LUT R6, R6, R3, RZ, 0x3c, !PT ;  /* 0x0000000306067212 */ /* 0x000fc600078e3cff */
[----:B------:R-:W-:Y:S01]  /*8a40*/  IMAD R9, R7, 0x8, R2 ;  /* 0x0000000807097824 */ /* 0x000fe200078e0202 */
[----:B------:R-:W-:Y:S01]  /*8a50*/  SHF.L.U32 R4, R6, 0x1f, RZ ;  /* 0x0000001f06047819 */ /* 0x000fe200000006ff */
[----:B-1----:R-:W-:Y:S06]  /*8a60*/  @!P0 BRA `(.L_x_183) ;  /* 0x0000000000f08947 */ /* 0x002fec0003800000 */
.L_x_195:
[----:B------:R-:W1:Y:S01]  /*8a70*/  SYNCS.PHASECHK.TRANS64.TRYWAIT P0, [R9+URZ], R4 ;  /* 0x00000004090075a7 */ /* 0x000e62000800017f */
[----:B------:R-:W-:-:S05]  /*8a80*/  VIADD R0, R7, 0x1 ;  /* 0x0000000107007836 */ /* 0x000fca0000000000 */
[----:B------:R-:W-:-:S04]  /*8a90*/  ISETP.NE.AND P1, PT, R0, 0x5, PT ;  /* 0x000000050000780c */ /* 0x000fc80003f25270 */
[----:B------:R-:W-:Y:S02]  /*8aa0*/  SEL R3, RZ, 0x1, P1 ;  /* 0x00000001ff037807 */ /* 0x000fe40000800000 */
[----:B------:R-:W-:Y:S02]  /*8ab0*/  SEL R7, R0, RZ, P1 ;  /* 0x000000ff00077207 */ /* 0x000fe40000800000 */
[----:B------:R-:W-:-:S03]  /*8ac0*/  LOP3.LUT R11, R6, R3, RZ, 0x3c, !PT ;  /* 0x00000003060b7212 */ /* 0x000fc600078e3cff */
[----:B------:R-:W-:Y:S01]  /*8ad0*/  IMAD R6, R7, 0x8, R2 ;  /* 0x0000000807067824 */ /* 0x000fe200078e0202 */
[----:B0-----:R-:W-:Y:S01]  /*8ae0*/  SHF.L.U32 R5, R11, 0x1f, RZ ;  /* 0x0000001f0b057819 */ /* 0x001fe200000006ff */
[----:B-1----:R-:W-:Y:S06]  /*8af0*/  @!P0 BRA `(.L_x_184) ;  /* 0x0000000000e08947 */ /* 0x002fec0003800000 */
.L_x_196:
[----:B------:R-:W1:Y:S01]  /*8b00*/  SYNCS.PHASECHK.TRANS64.TRYWAIT P0, [R6+URZ], R5 ;  /* 0x00000005060075a7 */ /* 0x000e62000800017f */
[----:B------:R-:W-:-:S05]  /*8b10*/  VIADD R0, R7, 0x1 ;  /* 0x0000000107007836 */ /* 0x000fca0000000000 */
[----:B------:R-:W-:-:S04]  /*8b20*/  ISETP.NE.AND P1, PT, R0, 0x5, PT ;  /* 0x000000050000780c */ /* 0x000fc80003f25270 */
[----:B0-----:R-:W-:Y:S02]  /*8b30*/  SEL R4, RZ, 0x1, P1 ;  /* 0x00000001ff047807 */ /* 0x001fe40000800000 */
[----:B------:R-:W-:Y:S02]  /*8b40*/  SEL R3, R0, RZ, P1 ;  /* 0x000000ff00037207 */ /* 0x000fe40000800000 */
[----:B------:R-:W-:Y:S01]  /*8b50*/  LOP3.LUT R0, R11, R4, RZ, 0x3c, !PT ;  /* 0x000000040b007212 */ /* 0x000fe200078e3cff */
[----:B-1----:R-:W-:Y:S06]  /*8b60*/  @!P0 BRA `(.L_x_185) ;  /* 0x0000000000d88947 */ /* 0x002fec0003800000 */
.L_x_197:
[----:B------:R-:W-:Y:S01]  /*8b70*/  IMAD R3, R3, 0x8, R2 ;  /* 0x0000000803037824 */ /* 0x000fe200078e0202 */
[----:B------:R-:W-:-:S07]  /*8b80*/  SHF.L.U32 R0, R0, 0x1f, RZ ;  /* 0x0000001f00007819 */ /* 0x000fce00000006ff */
.L_x_186:
[----:B-1----:R1:W2:Y:S02]  /*8b90*/  SYNCS.PHASECHK.TRANS64.TRYWAIT P0, [R3+URZ], R0 ;  /* 0x00000000030075a7 */ /* 0x0022a4000800017f */
[----:B--2---:R-:W-:Y:S05]  /*8ba0*/  @!P0 NANOSLEEP.SYNCS 0x989680 ;  /* 0x009896800000895d */ /* 0x004fea0003900000 */
[----:B------:R-:W2:Y:S02]  /*8bb0*/  @!P0 SYNCS.PHASECHK.TRANS64 P0, [R3+URZ], R0 ;  /* 0x00000000030085a7 */ /* 0x000ea4000800007f */
[----:B--2---:R-:W-:Y:S05]  /*8bc0*/  @!P0 BRA `(.L_x_186) ;  /* 0xfffffffc00f08947 */ /* 0x004fea000383ffff */
.L_x_180:
[----:B------:R-:W-:Y:S05]  /*8bd0*/  BSYNC B0 ;  /* 0x0000000000007941 */ /* 0x000fea0003800000 */
.L_x_179:
[----:B------:R-:W-:Y:S05]  /*8be0*/  EXIT ;  /* 0x000000000000794d */ /* 0x000fea0003800000 */
.L_x_21:
[----:B---3--:R3:W4:Y:S02]  /*8bf0*/  SYNCS.PHASECHK.TRANS64.TRYWAIT P1, [R3+URZ], R0 ;  /* 0x00000000030075a7 */ /* 0x008724000802017f */
[----:B----4-:R-:W-:Y:S05]  /*8c00*/  @!P1 NANOSLEEP.SYNCS 0x989680 ;  /* 0x009896800000995d */ /* 0x010fea0003900000 */
[----:B------:R-:W4:Y:S02]  /*8c10*/  @!P1 SYNCS.PHASECHK.TRANS64 P1, [R3+URZ], R0 ;  /* 0x00000000030095a7 */ /* 0x000f24000802007f */
[----:B----4-:R-:W-:Y:S05]  /*8c20*/  @!P1 BRA `(.L_x_21) ;  /* 0xfffffffc00f09947 */ /* 0x010fea000383ffff */
[----:B------:R-:W-:Y:S05]  /*8c30*/  BRA `(.L_x_20) ;  /* 0xffffff8800287947 */ /* 0x000fea000383ffff */
.L_x_26:
[----:B-1----:R1:W2:Y:S02]  /*8c40*/  SYNCS.PHASECHK.TRANS64.TRYWAIT P1, [R5+URZ], R4 ;  /* 0x00000004050075a7 */ /* 0x0022a4000802017f */
[----:B--2---:R-:W-:Y:S05]  /*8c50*/  @!P1 NANOSLEEP.SYNCS 0x989680 ;  /* 0x009896800000995d */ /* 0x004fea0003900000 */
[----:B------:R-:W2:Y:S02]  /*8c60*/  @!P1 SYNCS.PHASECHK.TRANS64 P1, [R5+URZ], R4 ;  /* 0x00000004050095a7 */ /* 0x000ea4000802007f */
[----:B--2---:R-:W-:Y:S05]  /*8c70*/  @!P1 BRA `(.L_x_26) ;  /* 0xfffffffc00f09947 */ /* 0x004fea000383ffff */
[----:B------:R-:W-:Y:S05]  /*8c80*/  BRA `(.L_x_25) ;  /* 0xffffff8c00787947 */ /* 0x000fea000383ffff */
.L_x_167:
[----:B------:R-:W-:Y:S01]  /*8c90*/  BSSY B1, `(.L_x_187) ;  /* 0x0000006000017945 */ /* 0x000fe20003800000 */
[----:B------:R-:W-:-:S07]  /*8ca0*/  IMAD.MOV.U32 R15, RZ, RZ, -0x1 ;  /* 0xffffffffff0f7424 */ /* 0x000fce00078e00ff */
[----:B------:R-:W-:Y:S05]  /*8cb0*/  WARPSYNC.COLLECTIVE R15, `(.L_x_188) ;  /* 0x000000000f0c7348 */ /* 0x000fea0003c00000 */
[----:B------:R-:W-:Y:S02]  /*8cc0*/  ELECT P6, UR62, PT ;  /* 0x00000000003e782f */ /* 0x000fe400038c0000 */
[----:B------:R-:W-:Y:S01]  /*8cd0*/  MOV R14, UR62 ;  /* 0x0000003e000e7c02 */ /* 0x000fe20008000f00 */
[----:B------:R-:W-:Y:S10]  /*8ce0*/  ENDCOLLECTIVE ;  /* 0x000000000000791b */ /* 0x000ff40003800000 */
.L_x_188:
[----:B------:R-:W-:Y:S05]  /*8cf0*/  BSYNC B1 ;  /* 0x0000000000017941 */ /* 0x000fea0003800000 */
.L_x_187:
[----:B------:R-:W-:Y:S05]  /*8d00*/  BRA `(.L_x_189) ;  /* 0xfffffff000147947 */ /* 0x000fea000383ffff */
.L_x_170:
[----:B0-----:R0:W1:Y:S02]  /*8d10*/  SYNCS.PHASECHK.TRANS64.TRYWAIT P0, [R20+URZ+0x28], R7 ;  /* 0x00002807140075a7 */ /* 0x001064000800017f */
[----:B-1----:R-:W-:Y:S05]  /*8d20*/  @!P0 NANOSLEEP.SYNCS 0x989680 ;  /* 0x009896800000895d */ /* 0x002fea0003900000 */
[----:B------:R-:W1:Y:S02]  /*8d30*/  @!P0 SYNCS.PHASECHK.TRANS64 P0, [R20+URZ+0x28], R7 ;  /* 0x00002807140085a7 */ /* 0x000e64000800007f */
[----:B-1----:R-:W-:Y:S05]  /*8d40*/  @!P0 BRA `(.L_x_170) ;  /* 0xfffffffc00f08947 */ /* 0x002fea000383ffff */
[----:B------:R-:W-:Y:S05]  /*8d50*/  BRA `(.L_x_190) ;  /* 0xfffffff000547947 */ /* 0x000fea000383ffff */
.L_x_178:
[----:B------:R-:W-:Y:S01]  /*8d60*/  BSSY B0, `(.L_x_191) ;  /* 0x0000006000007945 */ /* 0x000fe20003800000 */
[----:B------:R-:W-:-:S07]  /*8d70*/  IMAD.MOV.U32 R15, RZ, RZ, -0x1 ;  /* 0xffffffffff0f7424 */ /* 0x000fce00078e00ff */
[----:B------:R-:W-:Y:S05]  /*8d80*/  WARPSYNC.COLLECTIVE R15, `(.L_x_192) ;  /* 0x000000000f0c7348 */ /* 0x000fea0003c00000 */
[----:B------:R-:W-:Y:S02]  /*8d90*/  ELECT P6, UR62, PT ;  /* 0x00000000003e782f */ /* 0x000fe400038c0000 */
[----:B------:R-:W-:Y:S01]  /*8da0*/  MOV R14, UR62 ;  /* 0x0000003e000e7c02 */ /* 0x000fe20008000f00 */
[----:B------:R-:W-:Y:S10]  /*8db0*/  ENDCOLLECTIVE ;  /* 0x000000000000791b */ /* 0x000ff40003800000 */
.L_x_192:
[----:B------:R-:W-:Y:S05]  /*8dc0*/  BSYNC B0 ;  /* 0x0000000000007941 */ /* 0x000fea0003800000 */
.L_x_191:
[----:B------:R-:W-:Y:S05]  /*8dd0*/  BRA `(.L_x_193) ;  /* 0xfffffff800ac7947 */ /* 0x000fea000383ffff */
.L_x_182:
[----:B0-----:R0:W1:Y:S02]  /*8de0*/  SYNCS.PHASECHK.TRANS64.TRYWAIT P0, [R7+URZ], R4 ;  /* 0x00000004070075a7 */ /* 0x001064000800017f */
[----:B-1----:R-:W-:Y:S05]  /*8df0*/  @!P0 NANOSLEEP.SYNCS 0x989680 ;  /* 0x009896800000895d */ /* 0x002fea0003900000 */
[----:B------:R-:W1:Y:S02]  /*8e00*/  @!P0 SYNCS.PHASECHK.TRANS64 P0, [R7+URZ], R4 ;  /* 0x00000004070085a7 */ /* 0x000e64000800007f */
[----:B-1----:R-:W-:Y:S05]  /*8e10*/  @!P0 BRA `(.L_x_182) ;  /* 0xfffffffc00f08947 */ /* 0x002fea000383ffff */
[----:B------:R-:W-:Y:S05]  /*8e20*/  BRA `(.L_x_194) ;  /* 0xfffffff800ec7947 */ /* 0x000fea000383ffff */
.L_x_183:
[----:B0-----:R0:W1:Y:S02]  /*8e30*/  SYNCS.PHASECHK.TRANS64.TRYWAIT P0, [R8+URZ], R5 ;  /* 0x00000005080075a7 */ /* 0x001064000800017f */
[----:B-1----:R-:W-:Y:S05]  /*8e40*/  @!P0 NANOSLEEP.SYNCS 0x989680 ;  /* 0x009896800000895d */ /* 0x002fea0003900000 */
[----:B------:R-:W1:Y:S02]  /*8e50*/  @!P0 SYNCS.PHASECHK.TRANS64 P0, [R8+URZ], R5 ;  /* 0x00000005080085a7 */ /* 0x000e64000800007f */
[----:B-1----:R-:W-:Y:S05]  /*8e60*/  @!P0 BRA `(.L_x_183) ;  /* 0xfffffffc00f08947 */ /* 0x002fea000383ffff */
[----:B------:R-:W-:Y:S05]  /*8e70*/  BRA `(.L_x_195) ;  /* 0xfffffff800fc7947 */ /* 0x000fea000383ffff */
.L_x_184:
[----:B0-----:R0:W1:Y:S02]  /*8e80*/  SYNCS.PHASECHK.TRANS64.TRYWAIT P0, [R9+URZ], R4 ;  /* 0x00000004090075a7 */ /* 0x001064000800017f */
[----:B-1----:R-:W-:Y:S05]  /*8e90*/  @!P0 NANOSLEEP.SYNCS 0x989680 ;  /* 0x009896800000895d */ /* 0x002fea0003900000 */
[----:B------:R-:W1:Y:S02]  /*8ea0*/  @!P0 SYNCS.PHASECHK.TRANS64 P0, [R9+URZ], R4 ;  /* 0x00000004090085a7 */ /* 0x000e64000800007f */
[----:B-1----:R-:W-:Y:S05]  /*8eb0*/  @!P0 BRA `(.L_x_184) ;  /* 0xfffffffc00f08947 */ /* 0x002fea000383ffff */
[----:B------:R-:W-:Y:S05]  /*8ec0*/  BRA `(.L_x_196) ;  /* 0xfffffffc000c7947 */ /* 0x000fea000383ffff */
.L_x_185:
[----:B0-----:R0:W1:Y:S02]  /*8ed0*/  SYNCS.PHASECHK.TRANS64.TRYWAIT P0, [R6+URZ], R5 ;  /* 0x00000005060075a7 */ /* 0x001064000800017f */
[----:B-1----:R-:W-:Y:S05]  /*8ee0*/  @!P0 NANOSLEEP.SYNCS 0x989680 ;  /* 0x009896800000895d */ /* 0x002fea0003900000 */
[----:B------:R-:W1:Y:S02]  /*8ef0*/  @!P0 SYNCS.PHASECHK.TRANS64 P0, [R6+URZ], R5 ;  /* 0x00000005060085a7 */ /* 0x000e64000800007f */
[----:B-1----:R-:W-:Y:S05]  /*8f00*/  @!P0 BRA `(.L_x_185) ;  /* 0xfffffffc00f08947 */ /* 0x002fea000383ffff */
[----:B------:R-:W-:Y:S05]  /*8f10*/  BRA `(.L_x_197) ;  /* 0xfffffffc00147947 */ /* 0x000fea000383ffff */
.L_x_198:
[----:B------:R-:W-:-:S00]  /*8f20*/  BRA `(.L_x_198) ;  /* 0xfffffffc00fc7947 */ /* 0x000fc0000383ffff */
[----:B------:R-:W-:-:S00]  /*8f30*/  NOP ;  /* 0x0000000000007918 */ /* 0x000fc00000000000 */
        /* <DEDUP_REMOVED lines=12> */
.L_x_199:


//--------------------- .nv.global.init           --------------------------
	.section	.nv.global.init,"aw",@progbits
.nv.global.init:
	.type		$str$22,@object
	.size		$str$22,($str$23 - $str$22)
$str$22:
        /*0000*/ 	.byte	0x6b, 0x5f, 0x74, 0x69, 0x6c, 0x65, 0x5f, 0x63, 0x6f, 0x75, 0x6e, 0x74, 0x20, 0x3e, 0x3d, 0x20
        /*0010*/ 	.byte	0x31, 0x00
	.type		$str$23,@object
	.size		$str$23,(__unnamed_1 - $str$23)
$str$23:
        /*0012*/ 	.byte	0x2f, 0x74, 0x6d, 0x70, 0x2f, 0x63, 0x75, 0x74, 0x6c, 0x61, 0x73, 0x73, 0x5f, 0x73, 0x77, 0x65
        /*0022*/ 	.byte	0x65, 0x70, 0x5f, 0x73, 0x72, 0x63, 0x2f, 0x69, 0x6e, 0x63, 0x6c, 0x75, 0x64, 0x65, 0x2f, 0x63
        /*0032*/ 	.byte	0x75, 0x74, 0x6c, 0x61, 0x73, 0x73, 0x2f, 0x67, 0x65, 0x6d, 0x6d, 0x2f, 0x63, 0x6f, 0x6c, 0x6c
        /*0042*/ 	.byte	0x65, 0x63, 0x74, 0x69, 0x76, 0x65, 0x2f, 0x73, 0x6d, 0x39, 0x30, 0x5f, 0x6d, 0x6d, 0x61, 0x5f
        /*0052*/ 	.byte	0x74, 0x6d, 0x61, 0x5f, 0x67, 0x6d, 0x6d, 0x61, 0x5f, 0x73, 0x73, 0x5f, 0x77, 0x61, 0x72, 0x70
        /*0062*/ 	.byte	0x73, 0x70, 0x65, 0x63, 0x69, 0x61, 0x6c, 0x69, 0x7a, 0x65, 0x64, 0x2e, 0x68, 0x70, 0x70, 0x00
	.type		__unnamed_1,@object
	.size		__unnamed_1,(.L_0 - __unnamed_1)
__unnamed_1:
        /*0072*/ 	.byte	0x76, 0x6f, 0x69, 0x64, 0x20, 0x63, 0x75, 0x74, 0x6c, 0x61, 0x73, 0x73, 0x3a, 0x3a, 0x67, 0x65
        /* <DEDUP_REMOVED lines=180> */
        /*0bc2*/ 	.byte	0x79, 0x5d, 0x00
.L_0:


//--------------------- .nv.shared._ZN7cutlass13device_kernelINS_4gemm6kernel13GemmUniversalIN4cute5tupleIJiiiiEEENS1_10collective13CollectiveMmaINS1_34MainloopSm90TmaGmmaWarpSpecializedILi5ENS5_IJNS4_1CILi1EEENSA_ILi2EEESB_EEENS1_35KernelTmaWarpSpecializedCooperativeEEENS5_IJNSA_ILi256EEENSA_ILi64EEESH_EEENS_6half_tENS5_IJlSB_lEEESJ_SK_NS4_8TiledMMAINS4_8MMA_AtomIJNS4_4SM904GMMA25MMA_64x64x16_F32F16F16_SSILNSO_5MajorE0ELSQ_0ELNSO_7ScaleInE1ELSR_1EEEEEENS4_6LayoutINS5_IJSC_SB_SB_EEENS5_IJSB_NSA_ILi0EEESW_EEEEENS5_IJNS4_10UnderscoreESZ_SZ_EEEEENS4_23SM90_TMA_LOAD_MULTICASTENS4_14ComposedLayoutINS4_7SwizzleILi3ELi4ELi3EEENS4_18smem_ptr_flag_bitsILi16EEENSU_INS5_IJNSA_ILi8EEESH_EEENS5_IJSH_SB_EEEEEEEvNS4_8identityENS4_13SM90_TMA_LOADES1C_vS1D_EENS_8epilogue10collective6detail29Sm90TmaWarpSpecializedAdapterINS1H_15DefaultEpilogueISJ_SK_SK_NS1G_6thread17LinearCombinationISJ_Li1EffLNS1L_9ScaleType4KindE0ELNS_15FloatRoundStyleE2ESJ_EENS1_15EpilogueDefaultEEEEEvvEEEEvNT_6ParamsE --------------------------
	.section	.nv.shared._ZN7cutlass13device_kernelINS_4gemm6kernel13GemmUniversalIN4cute5tupleIJiiiiEEENS1_10collective13CollectiveMmaINS1_34MainloopSm90TmaGmmaWarpSpecializedILi5ENS5_IJNS4_1CILi1EEENSA_ILi2EEESB_EEENS1_35KernelTmaWarpSpecializedCooperativeEEENS5_IJNSA_ILi256EEENSA_ILi64EEESH_EEENS_6half_tENS5_IJlSB_lEEESJ_SK_NS4_8TiledMMAINS4_8MMA_AtomIJNS4_4SM904GMMA25MMA_64x64x16_F32F16F16_SSILNSO_5MajorE0ELSQ_0ELNSO_7ScaleInE1ELSR_1EEEEEENS4_6LayoutINS5_IJSC_SB_SB_EEENS5_IJSB_NSA_ILi0EEESW_EEEEENS5_IJNS4_10UnderscoreESZ_SZ_EEEEENS4_23SM90_TMA_LOAD_MULTICASTENS4_14ComposedLayoutINS4_7SwizzleILi3ELi4ELi3EEENS4_18smem_ptr_flag_bitsILi16EEENSU_INS5_IJNSA_ILi8EEESH_EEENS5_IJSH_SB_EEEEEEEvNS4_8identityENS4_13SM90_TMA_LOADES1C_vS1D_EENS_8epilogue10collective6detail29Sm90TmaWarpSpecializedAdapterINS1H_15DefaultEpilogueISJ_SK_SK_NS1G_6thread17LinearCombinationISJ_Li1EffLNS1L_9ScaleType4KindE0ELNS_15FloatRoundStyleE2ESJ_EENS1_15EpilogueDefaultEEEEEvvEEEEvNT_6ParamsE,"aw",@nobits
	.sectionflags	@""
	.align	16
	.zero		1024


//--------------------- .nv.shared.reserved.0     --------------------------
	.section	.nv.shared.reserved.0,"aw",@nobits
	.weak		__nv_reservedSMEM_offset_0_alias
	.size		__nv_reservedSMEM_offset_0_alias, 0, 0
	.other		__nv_reservedSMEM_offset_0_alias,@"STO_CUDA_RESERVED_SHARED STV_DEFAULT"
__nv_reservedSMEM_offset_0_alias:
	.zero		0


//--------------------- .nv.global                --------------------------
	.section	.nv.global,"aw",@nobits
.nv.global:
	.type		_ZN39_INTERNAL_384a7efe_4_k_cu_bf6025f8_27004cute1_E,@object
	.size		_ZN39_INTERNAL_384a7efe_4_k_cu_bf6025f8_27004cute1_E,(_ZN39_INTERNAL_384a7efe_4_k_cu_bf6025f8_27004cuda3std3__45__cpo6cbeginE - _ZN39_INTERNAL_384a7efe_4_k_cu_bf6025f8_27004cute1_E)
_ZN39_INTERNAL_384a7efe_4_k_cu_bf6025f8_27004cute1_E:
	.zero		1
	.type		_ZN39_INTERNAL_384a7efe_4_k_cu_bf6025f8_27004cuda3std3__45__cpo6cbeginE,@object
	.size		_ZN39_INTERNAL_384a7efe_4_k_cu_bf6025f8_27004cuda3std3__45__cpo6cbeginE,(_ZN39_INTERNAL_384a7efe_4_k_cu_bf6025f8_27004cuda3std3__48in_placeE - _ZN39_INTERNAL_384a7efe_4_k_cu_bf6025f8_27004cuda3std3__45__cpo6cbeginE)
_ZN39_INTERNAL_384a7efe_4_k_cu_bf6025f8_27004cuda3std3__45__cpo6cbeginE:
	.zero		1
	.type		_ZN39_INTERNAL_384a7efe_4_k_cu_bf6025f8_27004cuda3std3__48in_placeE,@object
	.size		_ZN39_INTERNAL_384a7efe_4_k_cu_bf6025f8_27004cuda3std3__48in_placeE,(_ZN39_INTERNAL_384a7efe_4_k_cu_bf6025f8_27004cuda3std6ranges3__45__cpo9iter_moveE - _ZN39_INTERNAL_384a7efe_4_k_cu_bf6025f8_27004cuda3std3__48in_placeE)
_ZN39_INTERNAL_384a7efe_4_k_cu_bf6025f8_27004cuda3std3__48in_placeE:
	.zero		1
	.type		_ZN39_INTERNAL_384a7efe_4_k_cu_bf6025f8_27004cuda3std6ranges3__45__cpo9iter_moveE,@object
	.size		_ZN39_INTERNAL_384a7efe_4_k_cu_bf6025f8_27004cuda3std6ranges3__45__cpo9iter_moveE,(_ZN39_INTERNAL_384a7efe_4_k_cu_bf6025f8_27004cuda3std3__45__cpo5beginE - _ZN39_INTERNAL_384a7efe_4_k_cu_bf6025f8_27004cuda3std6ranges3__45__cpo9iter_moveE)
_ZN39_INTERNAL_384a7efe_4_k_cu_bf6025f8_27004cuda3std6ranges3__45__cpo9iter_moveE:
	.zero		1
	.type		_ZN39_INTERNAL_384a7efe_4_k_cu_bf6025f8_27004cuda3std3__45__cpo5beginE,@object
	.size		_ZN39_INTERNAL_384a7efe_4_k_cu_bf6025f8_27004cuda3std3__45__cpo5beginE,(_ZN39_INTERNAL_384a7efe_4_k_cu_bf6025f8_27004cuda3std3__441_GLOBAL__N__384a7efe_4_k_cu_bf6025f8_27006ignoreE - _ZN39_INTERNAL_384a7efe_4_k_cu_bf6025f8_27004cuda3std3__45__cpo5beginE)
_ZN39_INTERNAL_384a7efe_4_k_cu_bf6025f8_27004cuda3std3__45__cpo5beginE:
	.zero		1
	.type		_ZN39_INTERNAL_384a7efe_4_k_cu_bf6025f8_27004cuda3std3__441_GLOBAL__N__384a7efe_4_k_cu_bf6025f8_27006ignoreE,@object
	.size		_ZN39_INTERNAL_384a7efe_4_k_cu_bf6025f8_27004cuda3std3__441_GLOBAL__N__384a7efe_4_k_cu_bf6025f8_27006ignoreE,(_ZN39_INTERNAL_384a7efe_4_k_cu_bf6025f8_27004cute7productE - _ZN39_INTERNAL_384a7efe_4_k_cu_bf6025f8_27004cuda3std3__441_GLOBAL__N__384a7efe_4_k_cu_bf6025f8_27006ignoreE)
_ZN39_INTERNAL_384a7efe_4_k_cu_bf6025f8_27004cuda3std3__441_GLOBAL__N__384a7efe_4_k_cu_bf6025f8_27006ignoreE:
	.zero		1
	.type		_ZN39_INTERNAL_384a7efe_4_k_cu_bf6025f8_27004cute7productE,@object
	.size		_ZN39_INTERNAL_384a7efe_4_k_cu_bf6025f8_27004cute7productE,(_ZN39_INTERNAL_384a7efe_4_k_cu_bf6025f8_27004cuda3std3__45__cpo3endE - _ZN39_INTERNAL_384a7efe_4_k_cu_bf6025f8_27004cute7productE)
_ZN39_INTERNAL_384a7efe_4_k_cu_bf6025f8_27004cute7productE:
	.zero		1
	.type		_ZN39_INTERNAL_384a7efe_4_k_cu_bf6025f8_27004cuda3std3__45__cpo3endE,@object
	.size		_ZN39_INTERNAL_384a7efe_4_k_cu_bf6025f8_27004cuda3std3__45__cpo3endE,(_ZN39_INTERNAL_384a7efe_4_k_cu_bf6025f8_27004cuda3std3__419piecewise_constructE - _ZN39_INTERNAL_384a7efe_4_k_cu_bf6025f8_27004cuda3std3__45__cpo3endE)
_ZN39_INTERNAL_384a7efe_4_k_cu_bf6025f8_27004cuda3std3__45__cpo3endE:
	.zero		1
	.type		_ZN39_INTERNAL_384a7efe_4_k_cu_bf6025f8_27004cuda3std3__419piecewise_constructE,@object
	.size		_ZN39_INTERNAL_384a7efe_4_k_cu_bf6025f8_27004cuda3std3__419piecewise_constructE,(_ZN39_INTERNAL_384a7efe_4_k_cu_bf6025f8_27004cuda3std3__45__cpo4cendE - _ZN39_INTERNAL_384a7efe_4_k_cu_bf6025f8_27004cuda3std3__419piecewise_constructE)
_ZN39_INTERNAL_384a7efe_4_k_cu_bf6025f8_27004cuda3std3__419piecewise_constructE:
	.zero		1
	.type		_ZN39_INTERNAL_384a7efe_4_k_cu_bf6025f8_27004cuda3std3__45__cpo4cendE,@object
	.size		_ZN39_INTERNAL_384a7efe_4_k_cu_bf6025f8_27004cuda3std3__45__cpo4cendE,(_ZN39_INTERNAL_384a7efe_4_k_cu_bf6025f8_27004cuda3std6ranges3__45__cpo4swapE - _ZN39_INTERNAL_384a7efe_4_k_cu_bf6025f8_27004cuda3std3__45__cpo4cendE)
_ZN39_INTERNAL_384a7efe_4_k_cu_bf6025f8_27004cuda3std3__45__cpo4cendE:
	.zero		1
	.type		_ZN39_INTERNAL_384a7efe_4_k_cu_bf6025f8_27004cuda3std6ranges3__45__cpo4swapE,@object
	.size		_ZN39_INTERNAL_384a7efe_4_k_cu_bf6025f8_27004cuda3std6ranges3__45__cpo4swapE,(.L_8 - _ZN39_INTERNAL_384a7efe_4_k_cu_bf6025f8_27004cuda3std6ranges3__45__cpo4swapE)
_ZN39_INTERNAL_384a7efe_4_k_cu_bf6025f8_27004cuda3std6ranges3__45__cpo4swapE:
	.zero		1
.L_8:


//--------------------- .nv.constant0._ZN7cutlass13device_kernelINS_4gemm6kernel13GemmUniversalIN4cute5tupleIJiiiiEEENS1_10collective13CollectiveMmaINS1_34MainloopSm90TmaGmmaWarpSpecializedILi5ENS5_IJNS4_1CILi1EEENSA_ILi2EEESB_EEENS1_35KernelTmaWarpSpecializedCooperativeEEENS5_IJNSA_ILi256EEENSA_ILi64EEESH_EEENS_6half_tENS5_IJlSB_lEEESJ_SK_NS4_8TiledMMAINS4_8MMA_AtomIJNS4_4SM904GMMA25MMA_64x64x16_F32F16F16_SSILNSO_5MajorE0ELSQ_0ELNSO_7ScaleInE1ELSR_1EEEEEENS4_6LayoutINS5_IJSC_SB_SB_EEENS5_IJSB_NSA_ILi0EEESW_EEEEENS5_IJNS4_10UnderscoreESZ_SZ_EEEEENS4_23SM90_TMA_LOAD_MULTICASTENS4_14ComposedLayoutINS4_7SwizzleILi3ELi4ELi3EEENS4_18smem_ptr_flag_bitsILi16EEENSU_INS5_IJNSA_ILi8EEESH_EEENS5_IJSH_SB_EEEEEEEvNS4_8identityENS4_13SM90_TMA_LOADES1C_vS1D_EENS_8epilogue10collective6detail29Sm90TmaWarpSpecializedAdapterINS1H_15DefaultEpilogueISJ_SK_SK_NS1G_6thread17LinearCombinationISJ_Li1EffLNS1L_9ScaleType4KindE0ELNS_15FloatRoundStyleE2ESJ_EENS1_15EpilogueDefaultEEEEEvvEEEEvNT_6ParamsE --------------------------
	.section	.nv.constant0._ZN7cutlass13device_kernelINS_4gemm6kernel13GemmUniversalIN4cute5tupleIJiiiiEEENS1_10collective13CollectiveMmaINS1_34MainloopSm90TmaGmmaWarpSpecializedILi5ENS5_IJNS4_1CILi1EEENSA_ILi2EEESB_EEENS1_35KernelTmaWarpSpecializedCooperativeEEENS5_IJNSA_ILi256EEENSA_ILi64EEESH_EEENS_6half_tENS5_IJlSB_lEEESJ_SK_NS4_8TiledMMAINS4_8MMA_AtomIJNS4_4SM904GMMA25MMA_64x64x16_F32F16F16_SSILNSO_5MajorE0ELSQ_0ELNSO_7ScaleInE1ELSR_1EEEEEENS4_6LayoutINS5_IJSC_SB_SB_EEENS5_IJSB_NSA_ILi0EEESW_EEEEENS5_IJNS4_10UnderscoreESZ_SZ_EEEEENS4_23SM90_TMA_LOAD_MULTICASTENS4_14ComposedLayoutINS4_7SwizzleILi3ELi4ELi3EEENS4_18smem_ptr_flag_bitsILi16EEENSU_INS5_IJNSA_ILi8EEESH_EEENS5_IJSH_SB_EEEEEEEvNS4_8identityENS4_13SM90_TMA_LOADES1C_vS1D_EENS_8epilogue10collective6detail29Sm90TmaWarpSpecializedAdapterINS1H_15DefaultEpilogueISJ_SK_SK_NS1G_6thread17LinearCombinationISJ_Li1EffLNS1L_9ScaleType4KindE0ELNS_15FloatRoundStyleE2ESJ_EENS1_15EpilogueDefaultEEEEEvvEEEEvNT_6ParamsE,"a",@progbits
	.sectionflags	@""
	.align	4
.nv.constant0._ZN7cutlass13device_kernelINS_4gemm6kernel13GemmUniversalIN4cute5tupleIJiiiiEEENS1_10collective13CollectiveMmaINS1_34MainloopSm90TmaGmmaWarpSpecializedILi5ENS5_IJNS4_1CILi1EEENSA_ILi2EEESB_EEENS1_35KernelTmaWarpSpecializedCooperativeEEENS5_IJNSA_ILi256EEENSA_ILi64EEESH_EEENS_6half_tENS5_IJlSB_lEEESJ_SK_NS4_8TiledMMAINS4_8MMA_AtomIJNS4_4SM904GMMA25MMA_64x64x16_F32F16F16_SSILNSO_5MajorE0ELSQ_0ELNSO_7ScaleInE1ELSR_1EEEEEENS4_6LayoutINS5_IJSC_SB_SB_EEENS5_IJSB_NSA_ILi0EEESW_EEEEENS5_IJNS4_10UnderscoreESZ_SZ_EEEEENS4_23SM90_TMA_LOAD_MULTICASTENS4_14ComposedLayoutINS4_7SwizzleILi3ELi4ELi3EEENS4_18smem_ptr_flag_bitsILi16EEENSU_INS5_IJNSA_ILi8EEESH_EEENS5_IJSH_SB_EEEEEEEvNS4_8identityENS4_13SM90_TMA_LOADES1C_vS1D_EENS_8epilogue10collective6detail29Sm90TmaWarpSpecializedAdapterINS1H_15DefaultEpilogueISJ_SK_SK_NS1G_6thread17LinearCombinationISJ_Li1EffLNS1L_9ScaleType4KindE0ELNS_15FloatRoundStyleE2ESJ_EENS1_15EpilogueDefaultEEEEEvvEEEEvNT_6ParamsE:
	.zero		1664


//--------------------- SYMBOLS --------------------------

	.type		.nv.reservedSmem.offset0,@object
	.size		.nv.reservedSmem.offset0,0x4
	.type		__assertfail,@function
